	.target	sm_90a

	.elftype	@"ET_EXEC"


//--------------------- .note.nv.tkinfo           --------------------------
	.section	.note.nv.tkinfo,"",@"SHT_NOTE"
	.sectionflags	@"SHF_NOTE_NV_TKINFO"
	.tkinfo
        /*0018*/ 	.word	0x00000002
        /*0030*/ 	.string	""
        /*0030*/ 	.string	"ptxas"
        /*0030*/ 	.string	"Cuda compilation tools, release 13.0, V13.0.88"
        /*0030*/ 	.string	"Build cuda_13.0.r13.0/compiler.36424714_0"
        /*0030*/ 	.string	"-arch sm_90a -m 64 "



//--------------------- .note.nv.cuinfo           --------------------------
	.section	.note.nv.cuinfo,"",@"SHT_NOTE"
	.sectionflags	@"SHF_NOTE_NV_CUINFO"
        /*0018*/ 	.short	0x0002
        /*001a*/ 	.short	0x005a
        /*001c*/ 	.short	0x0082
	.zero		2


//--------------------- .nv.info                  --------------------------
	.section	.nv.info,"",@"SHT_CUDA_INFO"
	.align	4


	//----- nvinfo : EIATTR_REGCOUNT
	.align		4
        /*0000*/ 	.byte	0x04, 0x2f
        /*0002*/ 	.short	(.L_15 - .L_14)
	.align		4
.L_14:
        /*0004*/ 	.word	index@(_ZN7cutlass13device_kernelINS_4gemm6kernel13GemmUniversalIN4cute5tupleIJiiiiEEENS1_10collective13CollectiveMmaINS1_34MainloopSm90TmaGmmaWarpSpecializedILi14ENS5_IJNS4_1CILi1EEESB_SB_EEENS1_32KernelTmaWarpSpecializedPingpongEEENS5_IJNSA_ILi64EEESF_NSA_ILi128EEEEEEaNS5_IJlSB_lEEEaSI_NS4_8TiledMMAINS4_8MMA_AtomIJNS4_4SM904GMMA26MMA_64x64x32_S32S8S8_SS_TNEEEENS4_6LayoutISC_NS5_IJNSA_ILi0EEESQ_SQ_EEEEENS5_IJNS4_10UnderscoreEST_ST_EEEEENS4_13SM90_TMA_LOADENS4_14ComposedLayoutINS4_7SwizzleILi3ELi4ELi3EEENS4_18smem_ptr_flag_bitsILi8EEENSP_INS5_IJNSA_ILi8EEESG_EEENS5_IJSG_SB_EEEEEEEvNS4_8identityESW_S16_vS17_EENS_8epilogue10collective6detail29Sm90TmaWarpSpecializedAdapterINS1A_15DefaultEpilogueIaSI_SI_NS19_6thread17LinearCombinationIaLi1EiiLNS1E_9ScaleType4KindE0ELNS_15FloatRoundStyleE2EaEENS1_15EpilogueDefaultEEEEEvvEEEEvNT_6ParamsE)
        /*0008*/ 	.word	0x000000a8


	//----- nvinfo : EIATTR_FRAME_SIZE
	.align		4
.L_15:
        /*000c*/ 	.byte	0x04, 0x11
        /*000e*/ 	.short	(.L_17 - .L_16)
	.align		4
.L_16:
        /*0010*/ 	.word	index@(_ZN7cutlass13device_kernelINS_4gemm6kernel13GemmUniversalIN4cute5tupleIJiiiiEEENS1_10collective13CollectiveMmaINS1_34MainloopSm90TmaGmmaWarpSpecializedILi14ENS5_IJNS4_1CILi1EEESB_SB_EEENS1_32KernelTmaWarpSpecializedPingpongEEENS5_IJNSA_ILi64EEESF_NSA_ILi128EEEEEEaNS5_IJlSB_lEEEaSI_NS4_8TiledMMAINS4_8MMA_AtomIJNS4_4SM904GMMA26MMA_64x64x32_S32S8S8_SS_TNEEEENS4_6LayoutISC_NS5_IJNSA_ILi0EEESQ_SQ_EEEEENS5_IJNS4_10UnderscoreEST_ST_EEEEENS4_13SM90_TMA_LOADENS4_14ComposedLayoutINS4_7SwizzleILi3ELi4ELi3EEENS4_18smem_ptr_flag_bitsILi8EEENSP_INS5_IJNSA_ILi8EEESG_EEENS5_IJSG_SB_EEEEEEEvNS4_8identityESW_S16_vS17_EENS_8epilogue10collective6detail29Sm90TmaWarpSpecializedAdapterINS1A_15DefaultEpilogueIaSI_SI_NS19_6thread17LinearCombinationIaLi1EiiLNS1E_9ScaleType4KindE0ELNS_15FloatRoundStyleE2EaEENS1_15EpilogueDefaultEEEEEvvEEEEvNT_6ParamsE)
        /*0014*/ 	.word	0x00000008


	//----- nvinfo : EIATTR_MIN_STACK_SIZE
	.align		4
.L_17:
        /*0018*/ 	.byte	0x04, 0x12
        /*001a*/ 	.short	(.L_19 - .L_18)
	.align		4
.L_18:
        /*001c*/ 	.word	index@(_ZN7cutlass13device_kernelINS_4gemm6kernel13GemmUniversalIN4cute5tupleIJiiiiEEENS1_10collective13CollectiveMmaINS1_34MainloopSm90TmaGmmaWarpSpecializedILi14ENS5_IJNS4_1CILi1EEESB_SB_EEENS1_32KernelTmaWarpSpecializedPingpongEEENS5_IJNSA_ILi64EEESF_NSA_ILi128EEEEEEaNS5_IJlSB_lEEEaSI_NS4_8TiledMMAINS4_8MMA_AtomIJNS4_4SM904GMMA26MMA_64x64x32_S32S8S8_SS_TNEEEENS4_6LayoutISC_NS5_IJNSA_ILi0EEESQ_SQ_EEEEENS5_IJNS4_10UnderscoreEST_ST_EEEEENS4_13SM90_TMA_LOADENS4_14ComposedLayoutINS4_7SwizzleILi3ELi4ELi3EEENS4_18smem_ptr_flag_bitsILi8EEENSP_INS5_IJNSA_ILi8EEESG_EEENS5_IJSG_SB_EEEEEEEvNS4_8identityESW_S16_vS17_EENS_8epilogue10collective6detail29Sm90TmaWarpSpecializedAdapterINS1A_15DefaultEpilogueIaSI_SI_NS19_6thread17LinearCombinationIaLi1EiiLNS1E_9ScaleType4KindE0ELNS_15FloatRoundStyleE2EaEENS1_15EpilogueDefaultEEEEEvvEEEEvNT_6ParamsE)
        /*0020*/ 	.word	0x00000008
.L_19:


//--------------------- .nv.compat                --------------------------
	.section	.nv.compat,"",@"SHT_CUDA_COMPAT_INFO"
	.align	4
        /*0000*/ 	.byte	0x02, 0x09, 0x01, 0x00, 0x02, 0x02, 0x04, 0x00, 0x02, 0x05, 0x05, 0x00, 0x03, 0x07, 0x01, 0x01
        /*0010*/ 	.byte	0x02, 0x03, 0x01, 0x00, 0x02, 0x06, 0x01, 0x00, 0x04, 0x0b, 0x08, 0x00, 0x00, 0x00, 0x00, 0x00
        /*0020*/ 	.byte	0x00, 0x00, 0x00, 0x00


//--------------------- .nv.info._ZN7cutlass13device_kernelINS_4gemm6kernel13GemmUniversalIN4cute5tupleIJiiiiEEENS1_10collective13CollectiveMmaINS1_34MainloopSm90TmaGmmaWarpSpecializedILi14ENS5_IJNS4_1CILi1EEESB_SB_EEENS1_32KernelTmaWarpSpecializedPingpongEEENS5_IJNSA_ILi64EEESF_NSA_ILi128EEEEEEaNS5_IJlSB_lEEEaSI_NS4_8TiledMMAINS4_8MMA_AtomIJNS4_4SM904GMMA26MMA_64x64x32_S32S8S8_SS_TNEEEENS4_6LayoutISC_NS5_IJNSA_ILi0EEESQ_SQ_EEEEENS5_IJNS4_10UnderscoreEST_ST_EEEEENS4_13SM90_TMA_LOADENS4_14ComposedLayoutINS4_7SwizzleILi3ELi4ELi3EEENS4_18smem_ptr_flag_bitsILi8EEENSP_INS5_IJNSA_ILi8EEESG_EEENS5_IJSG_SB_EEEEEEEvNS4_8identityESW_S16_vS17_EENS_8epilogue10collective6detail29Sm90TmaWarpSpecializedAdapterINS1A_15DefaultEpilogueIaSI_SI_NS19_6thread17LinearCombinationIaLi1EiiLNS1E_9ScaleType4KindE0ELNS_15FloatRoundStyleE2EaEENS1_15EpilogueDefaultEEEEEvvEEEEvNT_6ParamsE --------------------------
	.section	.nv.info._ZN7cutlass13device_kernelINS_4gemm6kernel13GemmUniversalIN4cute5tupleIJiiiiEEENS1_10collective13CollectiveMmaINS1_34MainloopSm90TmaGmmaWarpSpecializedILi14ENS5_IJNS4_1CILi1EEESB_SB_EEENS1_32KernelTmaWarpSpecializedPingpongEEENS5_IJNSA_ILi64EEESF_NSA_ILi128EEEEEEaNS5_IJlSB_lEEEaSI_NS4_8TiledMMAINS4_8MMA_AtomIJNS4_4SM904GMMA26MMA_64x64x32_S32S8S8_SS_TNEEEENS4_6LayoutISC_NS5_IJNSA_ILi0EEESQ_SQ_EEEEENS5_IJNS4_10UnderscoreEST_ST_EEEEENS4_13SM90_TMA_LOADENS4_14ComposedLayoutINS4_7SwizzleILi3ELi4ELi3EEENS4_18smem_ptr_flag_bitsILi8EEENSP_INS5_IJNSA_ILi8EEESG_EEENS5_IJSG_SB_EEEEEEEvNS4_8identityESW_S16_vS17_EENS_8epilogue10collective6detail29Sm90TmaWarpSpecializedAdapterINS1A_15DefaultEpilogueIaSI_SI_NS19_6thread17LinearCombinationIaLi1EiiLNS1E_9ScaleType4KindE0ELNS_15FloatRoundStyleE2EaEENS1_15EpilogueDefaultEEEEEvvEEEEvNT_6ParamsE,"",@"SHT_CUDA_INFO"
	.sectionflags	@""
	.align	4


	//----- nvinfo : EIATTR_CUDA_API_VERSION
	.align		4
        /*0000*/ 	.byte	0x04, 0x37
        /*0002*/ 	.short	(.L_21 - .L_20)
.L_20:
        /*0004*/ 	.word	0x00000082


	//----- nvinfo : EIATTR_KPARAM_INFO
	.align		4
.L_21:
        /*0008*/ 	.byte	0x04, 0x17
        /*000a*/ 	.short	(.L_23 - .L_22)
.L_22:
        /*000c*/ 	.word	0x00000000
        /*0010*/ 	.short	0x0000
        /*0012*/ 	.short	0x0070
        /*0014*/ 	.byte	0x00, 0xf0, 0x01, 0x10


	//----- nvinfo : EIATTR_SPARSE_MMA_MASK
	.align		4
.L_23:
        /*0018*/ 	.byte	0x03, 0x50
        /*001a*/ 	.short	0x0000


	//----- nvinfo : EIATTR_MAXREG_COUNT
	.align		4
        /*001c*/ 	.byte	0x03, 0x1b
        /*001e*/ 	.short	0x00a8


	//----- nvinfo : EIATTR_NUM_BARRIERS
	.align		4
        /*0020*/ 	.byte	0x02, 0x4c
        /*0022*/ 	.byte	0x01
	.zero		1


	//----- nvinfo : EIATTR_EXTERNS
	.align		4
        /*0024*/ 	.byte	0x04, 0x0f
        /*0026*/ 	.short	(.L_25 - .L_24)


	//   ....[0]....
	.align		4
.L_24:
        /*0028*/ 	.word	index@(__assertfail)


	//----- nvinfo : EIATTR_ANNOTATIONS
	.align		4
.L_25:
        /*002c*/ 	.byte	0x04, 0x55
        /*002e*/ 	.short	(.L_27 - .L_26)


	//   ....[0]....
.L_26:
        /*0030*/ 	.word	0x00000001
        /*0034*/ 	.byte	0x40, 0x0c, 0x00, 0x00, 0x01, 0x00, 0x00, 0x00, 0x50, 0x3e, 0x00, 0x00, 0x01, 0x00, 0x00, 0x00
        /*0044*/ 	.byte	0x40, 0x4a, 0x00, 0x00


	//----- nvinfo : EIATTR_MERCURY_ISA_VERSION
	.align		4
.L_27:
        /*0048*/ 	.byte	0x03, 0x5f
        /*004a*/ 	.short	0x0101


	//----- nvinfo : EIATTR_INT_WARP_WIDE_INSTR_OFFSETS
	.align		4
        /*004c*/ 	.byte	0x04, 0x31
        /*004e*/ 	.short	(.L_29 - .L_28)


	//   ....[0]....
.L_28:
        /*0050*/ 	.word	0x00000550


	//   ....[1]....
        /*0054*/ 	.word	0x00000570


	//   ....[2]....
        /*0058*/ 	.word	0x000005f0


	//   ....[3]....
        /*005c*/ 	.word	0x00000600


	//   ....[4]....
        /*0060*/ 	.word	0x00000610


	//   ....[5]....
        /*0064*/ 	.word	0x00000630


	//   ....[6]....
        /*0068*/ 	.word	0x000006c0


	//   ....[7]....
        /*006c*/ 	.word	0x000006e0


	//----- nvinfo : EIATTR_COOP_GROUP_MASK_REGIDS
	.align		4
.L_29:
        /*0070*/ 	.byte	0x04, 0x29
        /*0072*/ 	.short	(.L_31 - .L_30)


	//   ....[0]....
.L_30:
        /*0074*/ 	.word	0xffffffff


	//   ....[1]....
        /*0078*/ 	.word	0xffffffff


	//   ....[2]....
        /*007c*/ 	.word	0xffffffff


	//   ....[3]....
        /*0080*/ 	.word	0xffffffff


	//   ....[4]....
        /*0084*/ 	.word	0xffffffff


	//   ....[5]....
        /*0088*/ 	.word	0xffffffff


	//----- nvinfo : EIATTR_COOP_GROUP_INSTR_OFFSETS
	.align		4
.L_31:
        /*008c*/ 	.byte	0x04, 0x28
        /*008e*/ 	.short	(.L_33 - .L_32)


	//   ....[0]....
.L_32:
        /*0090*/ 	.word	0x00000070


	//   ....[1]....
        /*0094*/ 	.word	0x00000080


	//   ....[2]....
        /*0098*/ 	.word	0x00000140


	//   ....[3]....
        /*009c*/ 	.word	0x00000440


	//   ....[4]....
        /*00a0*/ 	.word	0x00000480


	//   ....[5]....
        /*00a4*/ 	.word	0x000004d0


	//----- nvinfo : EIATTR_REG_RECONFIG
	.align		4
.L_33:
        /*00a8*/ 	.byte	0x01, 0x54
	.zero		2


	//----- nvinfo : EIATTR_SYSCALL_OFFSETS
	.align		4
        /*00ac*/ 	.byte	0x04, 0x46
        /*00ae*/ 	.short	(.L_35 - .L_34)


	//   ....[0]....
.L_34:
        /*00b0*/ 	.word	0x00001770


	//----- nvinfo : EIATTR_MBARRIER_INSTR_OFFSETS
	.align		4
.L_35:
        /*00b4*/ 	.byte	0x04, 0x39
        /*00b6*/ 	.short	(.L_37 - .L_36)


	//   ....[0]....
.L_36:
        /*00b8*/ 	.word	0x00000260
        /*00bc*/ 	.word	0x000000ff
        /*00c0*/ 	.word	0x00000000
        /*00c4*/ 	.short	0x0100
        /*00c6*/ 	.byte	0x08
	.zero		1


	//   ....[1]....
        /*00c8*/ 	.word	0x00000270
        /*00cc*/ 	.word	0x000000ff
        /*00d0*/ 	.word	0x00000070
        /*00d4*/ 	.short	0x0100
        /*00d6*/ 	.byte	0x08
	.zero		1


	//   ....[2]....
        /*00d8*/ 	.word	0x00000280
        /*00dc*/ 	.word	0x000000ff
        /*00e0*/ 	.word	0x00000008
        /*00e4*/ 	.short	0x0100
        /*00e6*/ 	.byte	0x08
	.zero		1


	//   ....[3]....
        /*00e8*/ 	.word	0x00000290
        /*00ec*/ 	.word	0x000000ff
        /*00f0*/ 	.word	0x00000078
        /*00f4*/ 	.short	0x0100
        /*00f6*/ 	.byte	0x08
	.zero		1


	//   ....[4]....
        /*00f8*/ 	.word	0x000002a0
        /*00fc*/ 	.word	0x000000ff
        /*0100*/ 	.word	0x00000010
        /*0104*/ 	.short	0x0100
        /*0106*/ 	.byte	0x08
	.zero		1


	//   ....[5]....
        /*0108*/ 	.word	0x000002b0
        /*010c*/ 	.word	0x000000ff
        /*0110*/ 	.word	0x00000080
        /*0114*/ 	.short	0x0100
        /*0116*/ 	.byte	0x08
	.zero		1


	//   ....[6]....
        /*0118*/ 	.word	0x000002c0
        /*011c*/ 	.word	0x000000ff
        /*0120*/ 	.word	0x00000018
        /*0124*/ 	.short	0x0100
        /*0126*/ 	.byte	0x08
	.zero		1


	//   ....[7]....
        /*0128*/ 	.word	0x000002d0
        /*012c*/ 	.word	0x000000ff
        /*0130*/ 	.word	0x00000088
        /*0134*/ 	.short	0x0100
        /*0136*/ 	.byte	0x08
	.zero		1


	//   ....[8]....
        /*0138*/ 	.word	0x000002e0
        /*013c*/ 	.word	0x000000ff
        /*0140*/ 	.word	0x00000020
        /*0144*/ 	.short	0x0100
        /*0146*/ 	.byte	0x08
	.zero		1


	//   ....[9]....
        /*0148*/ 	.word	0x000002f0
        /*014c*/ 	.word	0x000000ff
        /*0150*/ 	.word	0x00000090
        /*0154*/ 	.short	0x0100
        /*0156*/ 	.byte	0x08
	.zero		1


	//   ....[10]....
        /*0158*/ 	.word	0x00000300
        /*015c*/ 	.word	0x000000ff
        /*0160*/ 	.word	0x00000028
        /*0164*/ 	.short	0x0100
        /*0166*/ 	.byte	0x08
	.zero		1


	//   ....[11]....
        /*0168*/ 	.word	0x00000310
        /*016c*/ 	.word	0x000000ff
        /*0170*/ 	.word	0x00000098
        /*0174*/ 	.short	0x0100
        /*0176*/ 	.byte	0x08
	.zero		1


	//   ....[12]....
        /*0178*/ 	.word	0x00000320
        /*017c*/ 	.word	0x000000ff
        /*0180*/ 	.word	0x00000030
        /*0184*/ 	.short	0x0100
        /*0186*/ 	.byte	0x08
	.zero		1


	//   ....[13]....
        /*0188*/ 	.word	0x00000330
        /*018c*/ 	.word	0x000000ff
        /*0190*/ 	.word	0x000000a0
        /*0194*/ 	.short	0x0100
        /*0196*/ 	.byte	0x08
	.zero		1


	//   ....[14]....
        /*0198*/ 	.word	0x00000340
        /*019c*/ 	.word	0x000000ff
        /*01a0*/ 	.word	0x00000038
        /*01a4*/ 	.short	0x0100
        /*01a6*/ 	.byte	0x08
	.zero		1


	//   ....[15]....
        /*01a8*/ 	.word	0x00000350
        /*01ac*/ 	.word	0x000000ff
        /*01b0*/ 	.word	0x000000a8
        /*01b4*/ 	.short	0x0100
        /*01b6*/ 	.byte	0x08
	.zero		1


	//   ....[16]....
        /*01b8*/ 	.word	0x00000360
        /*01bc*/ 	.word	0x000000ff
        /*01c0*/ 	.word	0x00000040
        /*01c4*/ 	.short	0x0100
        /*01c6*/ 	.byte	0x08
	.zero		1


	//   ....[17]....
        /*01c8*/ 	.word	0x00000370
        /*01cc*/ 	.word	0x000000ff
        /*01d0*/ 	.word	0x000000b0
        /*01d4*/ 	.short	0x0100
        /*01d6*/ 	.byte	0x08
	.zero		1


	//   ....[18]....
        /*01d8*/ 	.word	0x00000380
        /*01dc*/ 	.word	0x000000ff
        /*01e0*/ 	.word	0x00000048
        /*01e4*/ 	.short	0x0100
        /*01e6*/ 	.byte	0x08
	.zero		1


	//   ....[19]....
        /*01e8*/ 	.word	0x00000390
        /*01ec*/ 	.word	0x000000ff
        /*01f0*/ 	.word	0x000000b8
        /*01f4*/ 	.short	0x0100
        /*01f6*/ 	.byte	0x08
	.zero		1


	//   ....[20]....
        /*01f8*/ 	.word	0x000003a0
        /*01fc*/ 	.word	0x000000ff
        /*0200*/ 	.word	0x00000050
        /*0204*/ 	.short	0x0100
        /*0206*/ 	.byte	0x08
	.zero		1


	//   ....[21]....
        /*0208*/ 	.word	0x000003b0
        /*020c*/ 	.word	0x000000ff
        /*0210*/ 	.word	0x000000c0
        /*0214*/ 	.short	0x0100
        /*0216*/ 	.byte	0x08
	.zero		1


	//   ....[22]....
        /*0218*/ 	.word	0x000003c0
        /*021c*/ 	.word	0x000000ff
        /*0220*/ 	.word	0x00000058
        /*0224*/ 	.short	0x0100
        /*0226*/ 	.byte	0x08
	.zero		1


	//   ....[23]....
        /*0228*/ 	.word	0x000003d0
        /*022c*/ 	.word	0x000000ff
        /*0230*/ 	.word	0x000000c8
        /*0234*/ 	.short	0x0100
        /*0236*/ 	.byte	0x08
	.zero		1


	//   ....[24]....
        /*0238*/ 	.word	0x000003e0
        /*023c*/ 	.word	0x000000ff
        /*0240*/ 	.word	0x00000060
        /*0244*/ 	.short	0x0100
        /*0246*/ 	.byte	0x08
	.zero		1


	//   ....[25]....
        /*0248*/ 	.word	0x000003f0
        /*024c*/ 	.word	0x000000ff
        /*0250*/ 	.word	0x000000d0
        /*0254*/ 	.short	0x0100
        /*0256*/ 	.byte	0x08
	.zero		1


	//   ....[26]....
        /*0258*/ 	.word	0x00000400
        /*025c*/ 	.word	0x000000ff
        /*0260*/ 	.word	0x00000068
        /*0264*/ 	.short	0x0100
        /*0266*/ 	.byte	0x08
	.zero		1


	//   ....[27]....
        /*0268*/ 	.word	0x00000410
        /*026c*/ 	.word	0x000000ff
        /*0270*/ 	.word	0x000000d8
        /*0274*/ 	.short	0x0100
        /*0276*/ 	.byte	0x08
	.zero		1


	//   ....[28]....
        /*0278*/ 	.word	0x00000720
        /*027c*/ 	.word	0x000000ff
        /*0280*/ 	.word	0x00000110
        /*0284*/ 	.short	0x0100
        /*0286*/ 	.byte	0x08
	.zero		1


	//   ....[29]....
        /*0288*/ 	.word	0x00000790
        /*028c*/ 	.word	0x000000ff
        /*0290*/ 	.word	0x00000118
        /*0294*/ 	.short	0x0100
        /*0296*/ 	.byte	0x08
	.zero		1


	//   ....[30]....
        /*0298*/ 	.word	0x000007b0
        /*029c*/ 	.word	0x000000ff
        /*02a0*/ 	.word	0x000000f0
        /*02a4*/ 	.short	0x0100
        /*02a6*/ 	.byte	0x09
	.zero		1


	//   ....[31]....
        /*02a8*/ 	.word	0x000007c0
        /*02ac*/ 	.word	0x000000ff
        /*02b0*/ 	.word	0x000000f8
        /*02b4*/ 	.short	0x0100
        /*02b6*/ 	.byte	0x09
	.zero		1


	//   ....[32]....
        /*02b8*/ 	.word	0x000007d0
        /*02bc*/ 	.word	0x000000ff
        /*02c0*/ 	.word	0x00000100
        /*02c4*/ 	.short	0x0100
        /*02c6*/ 	.byte	0x09
	.zero		1


	//   ....[33]....
        /*02c8*/ 	.word	0x000007e0
        /*02cc*/ 	.word	0x000000ff
        /*02d0*/ 	.word	0x00000108
        /*02d4*/ 	.short	0x0100
        /*02d6*/ 	.byte	0x09
	.zero		1


	//   ....[34]....
        /*02d8*/ 	.word	0x00001650
        /*02dc*/ 	.word	0x0000003d
        /*02e0*/ 	.word	0x00000000
        /*02e4*/ 	.short	0x010a
        /*02e6*/ 	.byte	0x2a
	.zero		1


	//   ....[35]....
        /*02e8*/ 	.word	0x00001800
        /*02ec*/ 	.word	0x00000003
        /*02f0*/ 	.word	0x00000000
        /*02f4*/ 	.short	0x010a
        /*02f6*/ 	.byte	0x3f
	.zero		1


	//   ....[36]....
        /*02f8*/ 	.word	0x00001840
        /*02fc*/ 	.word	0x00000003
        /*0300*/ 	.word	0x00000000
        /*0304*/ 	.short	0x010a
        /*0306*/ 	.byte	0x3f
	.zero		1


	//   ....[37]....
        /*0308*/ 	.word	0x00001b40
        /*030c*/ 	.word	0x000000ff
        /*0310*/ 	.word	0x00000000
        /*0314*/ 	.short	0x010a
        /*0316*/ 	.byte	0x04
	.zero		1


	//   ....[38]....
        /*0318*/ 	.word	0x00001b80
        /*031c*/ 	.word	0x000000ff
        /*0320*/ 	.word	0x00000000
        /*0324*/ 	.short	0x010a
        /*0326*/ 	.byte	0x04
	.zero		1


	//   ....[39]....
        /*0328*/ 	.word	0x00001de0
        /*032c*/ 	.word	0x000000ff
        /*0330*/ 	.word	0x00000000
        /*0334*/ 	.short	0x0101
        /*0336*/ 	.byte	0x04
	.zero		1


	//   ....[40]....
        /*0338*/ 	.word	0x00001ed0
        /*033c*/ 	.word	0x0000003e
        /*0340*/ 	.word	0x00000000
        /*0344*/ 	.short	0x0101
        /*0346*/ 	.byte	0x2f
	.zero		1


	//   ....[41]....
        /*0348*/ 	.word	0x00001fb0
        /*034c*/ 	.word	0x000000ff
        /*0350*/ 	.word	0x00000000
        /*0354*/ 	.short	0x0101
        /*0356*/ 	.byte	0x06
	.zero		1


	//   ....[42]....
        /*0358*/ 	.word	0x00002060
        /*035c*/ 	.word	0x0000003d
        /*0360*/ 	.word	0x00000010
        /*0364*/ 	.short	0x010a
        /*0366*/ 	.byte	0x2a
	.zero		1


	//   ....[43]....
        /*0368*/ 	.word	0x00003e70
        /*036c*/ 	.word	0x00000040
        /*0370*/ 	.word	0x00000000
        /*0374*/ 	.short	0x0101
        /*0376*/ 	.byte	0x2f
	.zero		1


	//   ....[44]....
        /*0378*/ 	.word	0x000047d0
        /*037c*/ 	.word	0x0000000a
        /*0380*/ 	.word	0x00000070
        /*0384*/ 	.short	0x010a
        /*0386*/ 	.byte	0x3f
	.zero		1


	//   ....[45]....
        /*0388*/ 	.word	0x00004b50
        /*038c*/ 	.word	0x00000008
        /*0390*/ 	.word	0x00000118
        /*0394*/ 	.short	0x0101
        /*0396*/ 	.byte	0x3f
	.zero		1


	//   ....[46]....
        /*0398*/ 	.word	0x000052e0
        /*039c*/ 	.word	0x00000009
        /*03a0*/ 	.word	0x00000000
        /*03a4*/ 	.short	0x010a
        /*03a6*/ 	.byte	0x3f
	.zero		1


	//   ....[47]....
        /*03a8*/ 	.word	0x00005360
        /*03ac*/ 	.word	0x00000008
        /*03b0*/ 	.word	0x00000000
        /*03b4*/ 	.short	0x010a
        /*03b6*/ 	.byte	0x3f
	.zero		1


	//   ....[48]....
        /*03b8*/ 	.word	0x000053f0
        /*03bc*/ 	.word	0x00000009
        /*03c0*/ 	.word	0x00000000
        /*03c4*/ 	.short	0x010a
        /*03c6*/ 	.byte	0x3f
	.zero		1


	//   ....[49]....
        /*03c8*/ 	.word	0x00005480
        /*03cc*/ 	.word	0x00000008
        /*03d0*/ 	.word	0x00000000
        /*03d4*/ 	.short	0x010a
        /*03d6*/ 	.byte	0x3f
	.zero		1


	//   ....[50]....
        /*03d8*/ 	.word	0x00005510
        /*03dc*/ 	.word	0x00000009
        /*03e0*/ 	.word	0x00000000
        /*03e4*/ 	.short	0x010a
        /*03e6*/ 	.byte	0x3f
	.zero		1


	//   ....[51]....
        /*03e8*/ 	.word	0x000055a0
        /*03ec*/ 	.word	0x00000008
        /*03f0*/ 	.word	0x00000000
        /*03f4*/ 	.short	0x010a
        /*03f6*/ 	.byte	0x3f
	.zero		1


	//   ....[52]....
        /*03f8*/ 	.word	0x00005630
        /*03fc*/ 	.word	0x00000009
        /*0400*/ 	.word	0x00000000
        /*0404*/ 	.short	0x010a
        /*0406*/ 	.byte	0x3f
	.zero		1


	//   ....[53]....
        /*0408*/ 	.word	0x000056c0
        /*040c*/ 	.word	0x00000008
        /*0410*/ 	.word	0x00000000
        /*0414*/ 	.short	0x010a
        /*0416*/ 	.byte	0x3f
	.zero		1


	//   ....[54]....
        /*0418*/ 	.word	0x00005750
        /*041c*/ 	.word	0x00000009
        /*0420*/ 	.word	0x00000000
        /*0424*/ 	.short	0x010a
        /*0426*/ 	.byte	0x3f
	.zero		1


	//   ....[55]....
        /*0428*/ 	.word	0x000057e0
        /*042c*/ 	.word	0x00000008
        /*0430*/ 	.word	0x00000000
        /*0434*/ 	.short	0x010a
        /*0436*/ 	.byte	0x3f
	.zero		1


	//   ....[56]....
        /*0438*/ 	.word	0x00005870
        /*043c*/ 	.word	0x00000009
        /*0440*/ 	.word	0x00000000
        /*0444*/ 	.short	0x010a
        /*0446*/ 	.byte	0x3f
	.zero		1


	//   ....[57]....
        /*0448*/ 	.word	0x00005900
        /*044c*/ 	.word	0x00000008
        /*0450*/ 	.word	0x00000000
        /*0454*/ 	.short	0x010a
        /*0456*/ 	.byte	0x3f
	.zero		1


	//   ....[58]....
        /*0458*/ 	.word	0x00005990
        /*045c*/ 	.word	0x0000000b
        /*0460*/ 	.word	0x00000000
        /*0464*/ 	.short	0x010a
        /*0466*/ 	.byte	0x3f
	.zero		1


	//   ....[59]....
        /*0468*/ 	.word	0x00005a20
        /*046c*/ 	.word	0x00000003
        /*0470*/ 	.word	0x00000000
        /*0474*/ 	.short	0x010a
        /*0476*/ 	.byte	0x3f
	.zero		1


	//   ....[60]....
        /*0478*/ 	.word	0x00005a80
        /*047c*/ 	.word	0x0000003f
        /*0480*/ 	.word	0x00000000
        /*0484*/ 	.short	0x010a
        /*0486*/ 	.byte	0x3f
	.zero		1


	//   ....[61]....
        /*0488*/ 	.word	0x00005ad0
        /*048c*/ 	.word	0x00000003
        /*0490*/ 	.word	0x00000000
        /*0494*/ 	.short	0x010a
        /*0496*/ 	.byte	0x3f
	.zero		1


	//   ....[62]....
        /*0498*/ 	.word	0x00005b30
        /*049c*/ 	.word	0x00000004
        /*04a0*/ 	.word	0x00000000
        /*04a4*/ 	.short	0x010a
        /*04a6*/ 	.byte	0x3f
	.zero		1


	//   ....[63]....
        /*04a8*/ 	.word	0x00005b80
        /*04ac*/ 	.word	0x0000003f
        /*04b0*/ 	.word	0x00000010
        /*04b4*/ 	.short	0x010a
        /*04b6*/ 	.byte	0x3f
	.zero		1


	//   ....[64]....
        /*04b8*/ 	.word	0x00005c50
        /*04bc*/ 	.word	0x0000000a
        /*04c0*/ 	.word	0x00000070
        /*04c4*/ 	.short	0x010a
        /*04c6*/ 	.byte	0x3f
	.zero		1


	//   ....[65]....
        /*04c8*/ 	.word	0x00005d20
        /*04cc*/ 	.word	0x00000009
        /*04d0*/ 	.word	0x00000000
        /*04d4*/ 	.short	0x010a
        /*04d6*/ 	.byte	0x3f
	.zero		1


	//   ....[66]....
        /*04d8*/ 	.word	0x00005d70
        /*04dc*/ 	.word	0x00000008
        /*04e0*/ 	.word	0x00000000
        /*04e4*/ 	.short	0x010a
        /*04e6*/ 	.byte	0x3f
	.zero		1


	//   ....[67]....
        /*04e8*/ 	.word	0x00005dc0
        /*04ec*/ 	.word	0x00000009
        /*04f0*/ 	.word	0x00000000
        /*04f4*/ 	.short	0x010a
        /*04f6*/ 	.byte	0x3f
	.zero		1


	//   ....[68]....
        /*04f8*/ 	.word	0x00005e10
        /*04fc*/ 	.word	0x00000008
        /*0500*/ 	.word	0x00000000
        /*0504*/ 	.short	0x010a
        /*0506*/ 	.byte	0x3f
	.zero		1


	//   ....[69]....
        /*0508*/ 	.word	0x00005e60
        /*050c*/ 	.word	0x00000009
        /*0510*/ 	.word	0x00000000
        /*0514*/ 	.short	0x010a
        /*0516*/ 	.byte	0x3f
	.zero		1


	//   ....[70]....
        /*0518*/ 	.word	0x00005eb0
        /*051c*/ 	.word	0x00000008
        /*0520*/ 	.word	0x00000000
        /*0524*/ 	.short	0x010a
        /*0526*/ 	.byte	0x3f
	.zero		1


	//   ....[71]....
        /*0528*/ 	.word	0x00005f00
        /*052c*/ 	.word	0x00000009
        /*0530*/ 	.word	0x00000000
        /*0534*/ 	.short	0x010a
        /*0536*/ 	.byte	0x3f
	.zero		1


	//   ....[72]....
        /*0538*/ 	.word	0x00005f50
        /*053c*/ 	.word	0x00000008
        /*0540*/ 	.word	0x00000000
        /*0544*/ 	.short	0x010a
        /*0546*/ 	.byte	0x3f
	.zero		1


	//   ....[73]....
        /*0548*/ 	.word	0x00005fa0
        /*054c*/ 	.word	0x00000009
        /*0550*/ 	.word	0x00000000
        /*0554*/ 	.short	0x010a
        /*0556*/ 	.byte	0x3f
	.zero		1


	//   ....[74]....
        /*0558*/ 	.word	0x00005ff0
        /*055c*/ 	.word	0x00000008
        /*0560*/ 	.word	0x00000000
        /*0564*/ 	.short	0x010a
        /*0566*/ 	.byte	0x3f
	.zero		1


	//   ....[75]....
        /*0568*/ 	.word	0x00006040
        /*056c*/ 	.word	0x00000009
        /*0570*/ 	.word	0x00000000
        /*0574*/ 	.short	0x010a
        /*0576*/ 	.byte	0x3f
	.zero		1


	//   ....[76]....
        /*0578*/ 	.word	0x00006090
        /*057c*/ 	.word	0x00000008
        /*0580*/ 	.word	0x00000000
        /*0584*/ 	.short	0x010a
        /*0586*/ 	.byte	0x3f
	.zero		1


	//   ....[77]....
        /*0588*/ 	.word	0x000060e0
        /*058c*/ 	.word	0x0000000b
        /*0590*/ 	.word	0x00000000
        /*0594*/ 	.short	0x010a
        /*0596*/ 	.byte	0x3f
	.zero		1


	//----- nvinfo : EIATTR_NUM_MBARRIERS
	.align		4
.L_37:
        /*0598*/ 	.byte	0x03, 0x38
        /*059a*/ 	.short	0x0022


	//----- nvinfo : EIATTR_EXIT_INSTR_OFFSETS
	.align		4
        /*059c*/ 	.byte	0x04, 0x1c
        /*059e*/ 	.short	(.L_39 - .L_38)


	//   ....[0]....
.L_38:
        /*05a0*/ 	.word	0x00001300


	//   ....[1]....
        /*05a4*/ 	.word	0x00001360


	//   ....[2]....
        /*05a8*/ 	.word	0x00004500


	//   ....[3]....
        /*05ac*/ 	.word	0x00004530


	//   ....[4]....
        /*05b0*/ 	.word	0x00005a70


	//----- nvinfo : EIATTR_MAX_THREADS
	.align		4
.L_39:
        /*05b4*/ 	.byte	0x04, 0x05
        /*05b6*/ 	.short	(.L_41 - .L_40)
.L_40:
        /*05b8*/ 	.word	0x00000180
        /*05bc*/ 	.word	0x00000001
        /*05c0*/ 	.word	0x00000001


	//----- nvinfo : EIATTR_CRS_STACK_SIZE
	.align		4
.L_41:
        /*05c4*/ 	.byte	0x04, 0x1e
        /*05c6*/ 	.short	(.L_43 - .L_42)
.L_42:
        /*05c8*/ 	.word	0x00000000


	//----- nvinfo : EIATTR_CBANK_PARAM_SIZE
	.align		4
.L_43:
        /*05cc*/ 	.byte	0x03, 0x19
        /*05ce*/ 	.short	0x0470


	//----- nvinfo : EIATTR_PARAM_CBANK
	.align		4
        /*05d0*/ 	.byte	0x04, 0x0a
        /*05d2*/ 	.short	(.L_45 - .L_44)
	.align		4
.L_44:
        /*05d4*/ 	.word	index@(.nv.constant0._ZN7cutlass13device_kernelINS_4gemm6kernel13GemmUniversalIN4cute5tupleIJiiiiEEENS1_10collective13CollectiveMmaINS1_34MainloopSm90TmaGmmaWarpSpecializedILi14ENS5_IJNS4_1CILi1EEESB_SB_EEENS1_32KernelTmaWarpSpecializedPingpongEEENS5_IJNSA_ILi64EEESF_NSA_ILi128EEEEEEaNS5_IJlSB_lEEEaSI_NS4_8TiledMMAINS4_8MMA_AtomIJNS4_4SM904GMMA26MMA_64x64x32_S32S8S8_SS_TNEEEENS4_6LayoutISC_NS5_IJNSA_ILi0EEESQ_SQ_EEEEENS5_IJNS4_10UnderscoreEST_ST_EEEEENS4_13SM90_TMA_LOADENS4_14ComposedLayoutINS4_7SwizzleILi3ELi4ELi3EEENS4_18smem_ptr_flag_bitsILi8EEENSP_INS5_IJNSA_ILi8EEESG_EEENS5_IJSG_SB_EEEEEEEvNS4_8identityESW_S16_vS17_EENS_8epilogue10collective6detail29Sm90TmaWarpSpecializedAdapterINS1A_15DefaultEpilogueIaSI_SI_NS19_6thread17LinearCombinationIaLi1EiiLNS1E_9ScaleType4KindE0ELNS_15FloatRoundStyleE2EaEENS1_15EpilogueDefaultEEEEEvvEEEEvNT_6ParamsE)
        /*05d8*/ 	.short	0x0210
        /*05da*/ 	.short	0x0470


	//----- nvinfo : EIATTR_SW_WAR
	.align		4
.L_45:
        /*05dc*/ 	.byte	0x04, 0x36
        /*05de*/ 	.short	(.L_47 - .L_46)
.L_46:
        /*05e0*/ 	.word	0x00000008
.L_47:


//--------------------- .nv.callgraph             --------------------------
	.section	.nv.callgraph,"",@"SHT_CUDA_CALLGRAPH"
	.align	4
	.sectionentsize	8
	.align		4
        /*0000*/ 	.word	0x00000000
	.align		4
        /*0004*/ 	.word	0xffffffff
	.align		4
        /*0008*/ 	.word	index@(_ZN7cutlass13device_kernelINS_4gemm6kernel13GemmUniversalIN4cute5tupleIJiiiiEEENS1_10collective13CollectiveMmaINS1_34MainloopSm90TmaGmmaWarpSpecializedILi14ENS5_IJNS4_1CILi1EEESB_SB_EEENS1_32KernelTmaWarpSpecializedPingpongEEENS5_IJNSA_ILi64EEESF_NSA_ILi128EEEEEEaNS5_IJlSB_lEEEaSI_NS4_8TiledMMAINS4_8MMA_AtomIJNS4_4SM904GMMA26MMA_64x64x32_S32S8S8_SS_TNEEEENS4_6LayoutISC_NS5_IJNSA_ILi0EEESQ_SQ_EEEEENS5_IJNS4_10UnderscoreEST_ST_EEEEENS4_13SM90_TMA_LOADENS4_14ComposedLayoutINS4_7SwizzleILi3ELi4ELi3EEENS4_18smem_ptr_flag_bitsILi8EEENSP_INS5_IJNSA_ILi8EEESG_EEENS5_IJSG_SB_EEEEEEEvNS4_8identityESW_S16_vS17_EENS_8epilogue10collective6detail29Sm90TmaWarpSpecializedAdapterINS1A_15DefaultEpilogueIaSI_SI_NS19_6thread17LinearCombinationIaLi1EiiLNS1E_9ScaleType4KindE0ELNS_15FloatRoundStyleE2EaEENS1_15EpilogueDefaultEEEEEvvEEEEvNT_6ParamsE)
	.align		4
        /*000c*/ 	.word	index@(__assertfail)
	.align		4
        /*0010*/ 	.word	0x00000000
	.align		4
        /*0014*/ 	.word	0xfffffffe
	.align		4
        /*0018*/ 	.word	0x00000000
	.align		4
        /*001c*/ 	.word	0xfffffffd
	.align		4
        /*0020*/ 	.word	0x00000000
	.align		4
        /*0024*/ 	.word	0xfffffffc


//--------------------- .nv.constant4             --------------------------
	.section	.nv.constant4,"a",@progbits
	.align	8
	.align		8
.nv.constant4:
        /*0000*/ 	.dword	__assertfail
	.align		8
        /*0008*/ 	.dword	__unnamed_1
	.align		8
        /*0010*/ 	.dword	_ZN39_INTERNAL_8d8fbd94_4_k_cu_2dc40809_32824cuda3std3__45__cpo5beginE
	.align		8
        /*0018*/ 	.dword	_ZN39_INTERNAL_8d8fbd94_4_k_cu_2dc40809_32824cuda3std3__45__cpo3endE
	.align		8
        /*0020*/ 	.dword	_ZN39_INTERNAL_8d8fbd94_4_k_cu_2dc40809_32824cuda3std3__45__cpo6cbeginE
	.align		8
        /*0028*/ 	.dword	_ZN39_INTERNAL_8d8fbd94_4_k_cu_2dc40809_32824cuda3std3__45__cpo4cendE
	.align		8
        /*0030*/ 	.dword	_ZN39_INTERNAL_8d8fbd94_4_k_cu_2dc40809_32824cuda3std3__441_GLOBAL__N__8d8fbd94_4_k_cu_2dc40809_32826ignoreE
	.align		8
        /*0038*/ 	.dword	_ZN39_INTERNAL_8d8fbd94_4_k_cu_2dc40809_32824cuda3std3__419piecewise_constructE
	.align		8
        /*0040*/ 	.dword	_ZN39_INTERNAL_8d8fbd94_4_k_cu_2dc40809_32824cuda3std3__48in_placeE
	.align		8
        /*0048*/ 	.dword	_ZN39_INTERNAL_8d8fbd94_4_k_cu_2dc40809_32824cuda3std6ranges3__45__cpo4swapE
	.align		8
        /*0050*/ 	.dword	_ZN39_INTERNAL_8d8fbd94_4_k_cu_2dc40809_32824cuda3std6ranges3__45__cpo9iter_moveE
	.align		8
        /*0058*/ 	.dword	_ZN39_INTERNAL_8d8fbd94_4_k_cu_2dc40809_32824cute7productE
	.align		8
        /*0060*/ 	.dword	_ZN39_INTERNAL_8d8fbd94_4_k_cu_2dc40809_32824cute1_E
	.align		8
        /*0068*/ 	.dword	$str$22
	.align		8
        /*0070*/ 	.dword	$str$23


//--------------------- .text._ZN7cutlass13device_kernelINS_4gemm6kernel13GemmUniversalIN4cute5tupleIJiiiiEEENS1_10collective13CollectiveMmaINS1_34MainloopSm90TmaGmmaWarpSpecializedILi14ENS5_IJNS4_1CILi1EEESB_SB_EEENS1_32KernelTmaWarpSpecializedPingpongEEENS5_IJNSA_ILi64EEESF_NSA_ILi128EEEEEEaNS5_IJlSB_lEEEaSI_NS4_8TiledMMAINS4_8MMA_AtomIJNS4_4SM904GMMA26MMA_64x64x32_S32S8S8_SS_TNEEEENS4_6LayoutISC_NS5_IJNSA_ILi0EEESQ_SQ_EEEEENS5_IJNS4_10UnderscoreEST_ST_EEEEENS4_13SM90_TMA_LOADENS4_14ComposedLayoutINS4_7SwizzleILi3ELi4ELi3EEENS4_18smem_ptr_flag_bitsILi8EEENSP_INS5_IJNSA_ILi8EEESG_EEENS5_IJSG_SB_EEEEEEEvNS4_8identityESW_S16_vS17_EENS_8epilogue10collective6detail29Sm90TmaWarpSpecializedAdapterINS1A_15DefaultEpilogueIaSI_SI_NS19_6thread17LinearCombinationIaLi1EiiLNS1E_9ScaleType4KindE0ELNS_15FloatRoundStyleE2EaEENS1_15EpilogueDefaultEEEEEvvEEEEvNT_6ParamsE --------------------------
	.section	.text._ZN7cutlass13device_kernelINS_4gemm6kernel13GemmUniversalIN4cute5tupleIJiiiiEEENS1_10collective13CollectiveMmaINS1_34MainloopSm90TmaGmmaWarpSpecializedILi14ENS5_IJNS4_1CILi1EEESB_SB_EEENS1_32KernelTmaWarpSpecializedPingpongEEENS5_IJNSA_ILi64EEESF_NSA_ILi128EEEEEEaNS5_IJlSB_lEEEaSI_NS4_8TiledMMAINS4_8MMA_AtomIJNS4_4SM904GMMA26MMA_64x64x32_S32S8S8_SS_TNEEEENS4_6LayoutISC_NS5_IJNSA_ILi0EEESQ_SQ_EEEEENS5_IJNS4_10UnderscoreEST_ST_EEEEENS4_13SM90_TMA_LOADENS4_14ComposedLayoutINS4_7SwizzleILi3ELi4ELi3EEENS4_18smem_ptr_flag_bitsILi8EEENSP_INS5_IJNSA_ILi8EEESG_EEENS5_IJSG_SB_EEEEEEEvNS4_8identityESW_S16_vS17_EENS_8epilogue10collective6detail29Sm90TmaWarpSpecializedAdapterINS1A_15DefaultEpilogueIaSI_SI_NS19_6thread17LinearCombinationIaLi1EiiLNS1E_9ScaleType4KindE0ELNS_15FloatRoundStyleE2EaEENS1_15EpilogueDefaultEEEEEvvEEEEvNT_6ParamsE,"ax",@progbits
	.align	128
.text._ZN7cutlass13device_kernelINS_4gemm6kernel13GemmUniversalIN4cute5tupleIJiiiiEEENS1_10collective13CollectiveMmaINS1_34MainloopSm90TmaGmmaWarpSpecializedILi14ENS5_IJNS4_1CILi1EEESB_SB_EEENS1_32KernelTmaWarpSpecializedPingpongEEENS5_IJNSA_ILi64EEESF_NSA_ILi128EEEEEEaNS5_IJlSB_lEEEaSI_NS4_8TiledMMAINS4_8MMA_AtomIJNS4_4SM904GMMA26MMA_64x64x32_S32S8S8_SS_TNEEEENS4_6LayoutISC_NS5_IJNSA_ILi0EEESQ_SQ_EEEEENS5_IJNS4_10UnderscoreEST_ST_EEEEENS4_13SM90_TMA_LOADENS4_14ComposedLayoutINS4_7SwizzleILi3ELi4ELi3EEENS4_18smem_ptr_flag_bitsILi8EEENSP_INS5_IJNSA_ILi8EEESG_EEENS5_IJSG_SB_EEEEEEEvNS4_8identityESW_S16_vS17_EENS_8epilogue10collective6detail29Sm90TmaWarpSpecializedAdapterINS1A_15DefaultEpilogueIaSI_SI_NS19_6thread17LinearCombinationIaLi1EiiLNS1E_9ScaleType4KindE0ELNS_15FloatRoundStyleE2EaEENS1_15EpilogueDefaultEEEEEvvEEEEvNT_6ParamsE:
        .type           _ZN7cutlass13device_kernelINS_4gemm6kernel13GemmUniversalIN4cute5tupleIJiiiiEEENS1_10collective13CollectiveMmaINS1_34MainloopSm90TmaGmmaWarpSpecializedILi14ENS5_IJNS4_1CILi1EEESB_SB_EEENS1_32KernelTmaWarpSpecializedPingpongEEENS5_IJNSA_ILi64EEESF_NSA_ILi128EEEEEEaNS5_IJlSB_lEEEaSI_NS4_8TiledMMAINS4_8MMA_AtomIJNS4_4SM904GMMA26MMA_64x64x32_S32S8S8_SS_TNEEEENS4_6LayoutISC_NS5_IJNSA_ILi0EEESQ_SQ_EEEEENS5_IJNS4_10UnderscoreEST_ST_EEEEENS4_13SM90_TMA_LOADENS4_14ComposedLayoutINS4_7SwizzleILi3ELi4ELi3EEENS4_18smem_ptr_flag_bitsILi8EEENSP_INS5_IJNSA_ILi8EEESG_EEENS5_IJSG_SB_EEEEEEEvNS4_8identityESW_S16_vS17_EENS_8epilogue10collective6detail29Sm90TmaWarpSpecializedAdapterINS1A_15DefaultEpilogueIaSI_SI_NS19_6thread17LinearCombinationIaLi1EiiLNS1E_9ScaleType4KindE0ELNS_15FloatRoundStyleE2EaEENS1_15EpilogueDefaultEEEEEvvEEEEvNT_6ParamsE,@function
        .size           _ZN7cutlass13device_kernelINS_4gemm6kernel13GemmUniversalIN4cute5tupleIJiiiiEEENS1_10collective13CollectiveMmaINS1_34MainloopSm90TmaGmmaWarpSpecializedILi14ENS5_IJNS4_1CILi1EEESB_SB_EEENS1_32KernelTmaWarpSpecializedPingpongEEENS5_IJNSA_ILi64EEESF_NSA_ILi128EEEEEEaNS5_IJlSB_lEEEaSI_NS4_8TiledMMAINS4_8MMA_AtomIJNS4_4SM904GMMA26MMA_64x64x32_S32S8S8_SS_TNEEEENS4_6LayoutISC_NS5_IJNSA_ILi0EEESQ_SQ_EEEEENS5_IJNS4_10UnderscoreEST_ST_EEEEENS4_13SM90_TMA_LOADENS4_14ComposedLayoutINS4_7SwizzleILi3ELi4ELi3EEENS4_18smem_ptr_flag_bitsILi8EEENSP_INS5_IJNSA_ILi8EEESG_EEENS5_IJSG_SB_EEEEEEEvNS4_8identityESW_S16_vS17_EENS_8epilogue10collective6detail29Sm90TmaWarpSpecializedAdapterINS1A_15DefaultEpilogueIaSI_SI_NS19_6thread17LinearCombinationIaLi1EiiLNS1E_9ScaleType4KindE0ELNS_15FloatRoundStyleE2EaEENS1_15EpilogueDefaultEEEEEvvEEEEvNT_6ParamsE,(.L_x_158 - _ZN7cutlass13device_kernelINS_4gemm6kernel13GemmUniversalIN4cute5tupleIJiiiiEEENS1_10collective13CollectiveMmaINS1_34MainloopSm90TmaGmmaWarpSpecializedILi14ENS5_IJNS4_1CILi1EEESB_SB_EEENS1_32KernelTmaWarpSpecializedPingpongEEENS5_IJNSA_ILi64EEESF_NSA_ILi128EEEEEEaNS5_IJlSB_lEEEaSI_NS4_8TiledMMAINS4_8MMA_AtomIJNS4_4SM904GMMA26MMA_64x64x32_S32S8S8_SS_TNEEEENS4_6LayoutISC_NS5_IJNSA_ILi0EEESQ_SQ_EEEEENS5_IJNS4_10UnderscoreEST_ST_EEEEENS4_13SM90_TMA_LOADENS4_14ComposedLayoutINS4_7SwizzleILi3ELi4ELi3EEENS4_18smem_ptr_flag_bitsILi8EEENSP_INS5_IJNSA_ILi8EEESG_EEENS5_IJSG_SB_EEEEEEEvNS4_8identityESW_S16_vS17_EENS_8epilogue10collective6detail29Sm90TmaWarpSpecializedAdapterINS1A_15DefaultEpilogueIaSI_SI_NS19_6thread17LinearCombinationIaLi1EiiLNS1E_9ScaleType4KindE0ELNS_15FloatRoundStyleE2EaEENS1_15EpilogueDefaultEEEEEvvEEEEvNT_6ParamsE)
        .other          _ZN7cutlass13device_kernelINS_4gemm6kernel13GemmUniversalIN4cute5tupleIJiiiiEEENS1_10collective13CollectiveMmaINS1_34MainloopSm90TmaGmmaWarpSpecializedILi14ENS5_IJNS4_1CILi1EEESB_SB_EEENS1_32KernelTmaWarpSpecializedPingpongEEENS5_IJNSA_ILi64EEESF_NSA_ILi128EEEEEEaNS5_IJlSB_lEEEaSI_NS4_8TiledMMAINS4_8MMA_AtomIJNS4_4SM904GMMA26MMA_64x64x32_S32S8S8_SS_TNEEEENS4_6LayoutISC_NS5_IJNSA_ILi0EEESQ_SQ_EEEEENS5_IJNS4_10UnderscoreEST_ST_EEEEENS4_13SM90_TMA_LOADENS4_14ComposedLayoutINS4_7SwizzleILi3ELi4ELi3EEENS4_18smem_ptr_flag_bitsILi8EEENSP_INS5_IJNSA_ILi8EEESG_EEENS5_IJSG_SB_EEEEEEEvNS4_8identityESW_S16_vS17_EENS_8epilogue10collective6detail29Sm90TmaWarpSpecializedAdapterINS1A_15DefaultEpilogueIaSI_SI_NS19_6thread17LinearCombinationIaLi1EiiLNS1E_9ScaleType4KindE0ELNS_15FloatRoundStyleE2EaEENS1_15EpilogueDefaultEEEEEvvEEEEvNT_6ParamsE,@"STO_CUDA_ENTRY STV_DEFAULT"
_ZN7cutlass13device_kernelINS_4gemm6kernel13GemmUniversalIN4cute5tupleIJiiiiEEENS1_10collective13CollectiveMmaINS1_34MainloopSm90TmaGmmaWarpSpecializedILi14ENS5_IJNS4_1CILi1EEESB_SB_EEENS1_32KernelTmaWarpSpecializedPingpongEEENS5_IJNSA_ILi64EEESF_NSA_ILi128EEEEEEaNS5_IJlSB_lEEEaSI_NS4_8TiledMMAINS4_8MMA_AtomIJNS4_4SM904GMMA26MMA_64x64x32_S32S8S8_SS_TNEEEENS4_6LayoutISC_NS5_IJNSA_ILi0EEESQ_SQ_EEEEENS5_IJNS4_10UnderscoreEST_ST_EEEEENS4_13SM90_TMA_LOADENS4_14ComposedLayoutINS4_7SwizzleILi3ELi4ELi3EEENS4_18smem_ptr_flag_bitsILi8EEENSP_INS5_IJNSA_ILi8EEESG_EEENS5_IJSG_SB_EEEEEEEvNS4_8identityESW_S16_vS17_EENS_8epilogue10collective6detail29Sm90TmaWarpSpecializedAdapterINS1A_15DefaultEpilogueIaSI_SI_NS19_6thread17LinearCombinationIaLi1EiiLNS1E_9ScaleType4KindE0ELNS_15FloatRoundStyleE2EaEENS1_15EpilogueDefaultEEEEEvvEEEEvNT_6ParamsE:
[----:B------:R-:W0:Y:S02]  /*0000*/  LDC R1, c[0x0][0x28] ;  /* 0x00000a00ff017b82 */ /* 0x000e240000000800 */
[----:B0-----:R-:W-:Y:S01]  /*0010*/  VIADD R1, R1, 0xfffffff8 ;  /* 0xfffffff801017836 */ /* 0x001fe20000000000 */
[----:B------:R-:W0:Y:S01]  /*0020*/  S2R R4, SR_TID.X ;  /* 0x0000000000047919 */ /* 0x000e220000002100 */
[----:B------:R-:W-:Y:S01]  /*0030*/  ELECT P0, URZ, PT ;  /* 0x00000000003f782f */ /* 0x000fe20003800000 */
[----:B------:R-:W-:Y:S01]  /*0040*/  BSSY B0, `(.L_x_0) ;  /* 0x000000f000007945 */ /* 0x000fe20003800000 */
[--C-:B0-----:R-:W-:Y:S02]  /*0050*/  SHF.R.U32.HI R0, RZ, 0x5, R4.reuse ;  /* 0x00000005ff007819 */ /* 0x101fe40000011604 */
[----:B------:R-:W-:-:S03]  /*0060*/  SHF.R.U32.HI R5, RZ, 0x7, R4 ;  /* 0x00000007ff057819 */ /* 0x000fc60000011604 */
[----:B------:R-:W0:Y:S04]  /*0070*/  SHFL.IDX PT, R2, R0, RZ, 0x1f ;  /* 0x00001fff00027589 */ /* 0x000e2800000e0000 */
[----:B------:R1:W2:Y:S01]  /*0080*/  SHFL.IDX PT, R8, R5, RZ, 0x1f ;  /* 0x00001fff05087589 */ /* 0x0002a200000e0000 */
[----:B0-----:R-:W-:-:S13]  /*0090*/  ISETP.NE.OR P0, PT, R2, RZ, !P0 ;  /* 0x000000ff0200720c */ /* 0x001fda0004705670 */
[----:B-12---:R-:W-:Y:S05]  /*00a0*/  @P0 BRA `(.L_x_1) ;  /* 0x0000000000200947 */ /* 0x006fea0003800000 */
[----:B------:R-:W-:Y:S02]  /*00b0*/  ULDC.64 UR4, c[0x0][0x198] ;  /* 0x0000660000047ab9 */ /* 0x000fe40000000a00 */
[----:B------:R-:W-:Y:S02]  /*00c0*/  UIADD3 UR6, UP0, UR4, 0xf0, URZ ;  /* 0x000000f004067890 */ /* 0x000fe4000ff1e03f */
[----:B------:R-:W-:Y:S02]  /*00d0*/  UIADD3 UR4, UP1, UR4, 0x1f0, URZ ;  /* 0x000001f004047890 */ /* 0x000fe4000ff3e03f */
[----:B------:R-:W-:Y:S02]  /*00e0*/  UIADD3.X UR7, URZ, UR5, URZ, UP0, !UPT ;  /* 0x000000053f077290 */ /* 0x000fe400087fe43f */
[----:B------:R-:W-:-:S07]  /*00f0*/  UIADD3.X UR5, URZ, UR5, URZ, UP1, !UPT ;  /* 0x000000053f057290 */ /* 0x000fce0008ffe43f */
[----:B------:R0:W-:Y:S02]  /*0100*/  UTMACCTL.PF [UR6] ;  /* 0x00000000060079b9 */ /* 0x0001e40008040000 */
[----:B------:R0:W-:Y:S02]  /*0110*/  UTMACCTL.PF [UR4] ;  /* 0x00000000040079b9 */ /* 0x0001e40008040000 */
[----:B0-----:R-:W-:Y:S01]  /*0120*/  NOP ;  /* 0x0000000000007918 */ /* 0x001fe20000000000 */
.L_x_1:
[----:B------:R-:W-:Y:S05]  /*0130*/  BSYNC B0 ;  /* 0x0000000000007941 */ /* 0x000fea0003800000 */
.L_x_0:
[----:B------:R-:W0:Y:S02]  /*0140*/  SHFL.IDX PT, R3, R0, RZ, 0x1f ;  /* 0x00001fff00037589 */ /* 0x000e2400000e0000 */
[----:B0-----:R-:W-:-:S13]  /*0150*/  ISETP.NE.AND P0, PT, R3, RZ, PT ;  /* 0x000000ff0300720c */ /* 0x001fda0003f05270 */
[----:B------:R-:W-:Y:S05]  /*0160*/  @P0 BRA `(.L_x_2) ;  /* 0x0000000000b40947 */ /* 0x000fea0003800000 */
[----:B------:R-:W-:Y:S01]  /*0170*/  ELECT P0, URZ, PT ;  /* 0x00000000003f782f */ /* 0x000fe20003800000 */
[----:B------:R-:W-:-:S12]  /*0180*/  BSSY B0, `(.L_x_2) ;  /* 0x000002b000007945 */ /* 0x000fd80003800000 */
[----:B------:R-:W-:Y:S05]  /*0190*/  @!P0 BRA `(.L_x_3) ;  /* 0x0000000000a48947 */ /* 0x000fea0003800000 */
[----:B------:R-:W0:Y:S01]  /*01a0*/  S2UR UR8, SR_CgaCtaId ;  /* 0x00000000000879c3 */ /* 0x000e220000008800 */
[----:B------:R-:W-:Y:S01]  /*01b0*/  UMOV UR4, 0x400 ;  /* 0x0000040000047882 */ /* 0x000fe20000000000 */
[----:B------:R-:W-:Y:S01]  /*01c0*/  UMOV UR5, 0x1 ;  /* 0x0000000100057882 */ /* 0x000fe20000000000 */
[----:B------:R-:W-:Y:S02]  /*01d0*/  UMOV UR6, 0x80 ;  /* 0x0000008000067882 */ /* 0x000fe40000000000 */
[----:B------:R-:W-:-:S04]  /*01e0*/  UIADD3 UR6, -UR6, 0x100000, URZ ;  /* 0x0010000006067890 */ /* 0x000fc8000fffe13f */
[----:B------:R-:W-:Y:S02]  /*01f0*/  USHF.L.U32 UR7, UR6, 0xb, URZ ;  /* 0x0000000b06077899 */ /* 0x000fe4000800063f */
[----:B------:R-:W-:Y:S02]  /*0200*/  USHF.L.U32 UR6, UR6, 0x1, URZ ;  /* 0x0000000106067899 */ /* 0x000fe4000800063f */
[----:B0-----:R-:W-:Y:S02]  /*0210*/  ULEA UR8, UR8, UR4, 0x18 ;  /* 0x0000000408087291 */ /* 0x001fe4000f8ec03f */
[----:B------:R-:W-:-:S04]  /*0220*/  UIADD3 UR4, -UR5, 0x100000, URZ ;  /* 0x0010000005047890 */ /* 0x000fc8000fffe13f */
[----:B------:R-:W-:Y:S02]  /*0230*/  USHF.L.U32 UR5, UR4, 0xb, URZ ;  /* 0x0000000b04057899 */ /* 0x000fe4000800063f */
[----:B------:R-:W-:Y:S01]  /*0240*/  USHF.L.U32 UR4, UR4, 0x1, URZ ;  /* 0x0000000104047899 */ /* 0x000fe2000800063f */
[----:B------:R-:W0:Y:S11]  /*0250*/  FENCE.VIEW.ASYNC.S ;  /* 0x00000000000073c6 */ /* 0x000e360000000000 */
[----:B0-----:R0:W1:Y:S01]  /*0260*/  SYNCS.EXCH.64 URZ, [UR8], UR4 ;  /* 0x00000004083f75b2 */ /* 0x0010620008000100 */
[----:B------:R0:W2:Y:S01]  /*0270*/  SYNCS.EXCH.64 URZ, [UR8+0x70], UR6 ;  /* 0x00007006083f75b2 */ /* 0x0000a20008000100 */
[----:B------:R0:W3:Y:S01]  /*0280*/  SYNCS.EXCH.64 URZ, [UR8+0x8], UR4 ;  /* 0x00000804083f75b2 */ /* 0x0000e20008000100 */
[----:B------:R0:W4:Y:S01]  /*0290*/  SYNCS.EXCH.64 URZ, [UR8+0x78], UR6 ;  /* 0x00007806083f75b2 */ /* 0x0001220008000100 */
[----:B------:R0:W0:Y:S01]  /*02a0*/  SYNCS.EXCH.64 URZ, [UR8+0x10], UR4 ;  /* 0x00001004083f75b2 */ /* 0x0000220008000100 */
        /* <DEDUP_REMOVED lines=23> */
[----:B-1234-:R-:W-:Y:S01]  /*0420*/  NOP ;  /* 0x0000000000007918 */ /* 0x01efe20000000000 */
.L_x_3:
[----:B0-----:R-:W-:Y:S05]  /*0430*/  BSYNC B0 ;  /* 0x0000000000007941 */ /* 0x001fea0003800000 */
.L_x_2:
[----:B------:R-:W0:Y:S01]  /*0440*/  SHFL.IDX PT, R6, R0, RZ, 0x1f ;  /* 0x00001fff00067589 */ /* 0x000e2200000e0000 */
[----:B------:R-:W-:Y:S01]  /*0450*/  ELECT P0, URZ, PT ;  /* 0x00000000003f782f */ /* 0x000fe20003800000 */
[----:B------:R-:W-:Y:S01]  /*0460*/  NOP ;  /* 0x0000000000007918 */ /* 0x000fe20000000000 */
[----:B------:R-:W-:Y:S01]  /*0470*/  ELECT P1, URZ, PT ;  /* 0x00000000003f782f */ /* 0x000fe20003820000 */
[----:B------:R-:W1:Y:S01]  /*0480*/  SHFL.IDX PT, R3, R0, RZ, 0x1f ;  /* 0x00001fff00037589 */ /* 0x000e6200000e0000 */
[----:B------:R-:W-:Y:S01]  /*0490*/  UMOV UR4, 0x20 ;  /* 0x0000002000047882 */ /* 0x000fe20000000000 */
[----:B------:R-:W-:Y:S01]  /*04a0*/  UMOV UR11, 0x80 ;  /* 0x00000080000b7882 */ /* 0x000fe20000000000 */
[----:B------:R-:W-:Y:S01]  /*04b0*/  NOP ;  /* 0x0000000000007918 */ /* 0x000fe20000000000 */
[C---:B------:R-:W-:Y:S01]  /*04c0*/  VIADD R33, R8.reuse, 0xffffffff ;  /* 0xffffffff08217836 */ /* 0x040fe20000000000 */
[----:B------:R-:W2:Y:S01]  /*04d0*/  SHFL.IDX PT, R5, R5, RZ, 0x1f ;  /* 0x00001fff05057589 */ /* 0x000ea200000e0000 */
[----:B------:R-:W-:Y:S01]  /*04e0*/  ULDC.64 UR36, c[0x0][0x208] ;  /* 0x0000820000247ab9 */ /* 0x000fe20000000a00 */
[----:B------:R-:W-:-:S02]  /*04f0*/  ISETP.NE.AND P2, PT, R8, RZ, PT ;  /* 0x000000ff0800720c */ /* 0x000fc40003f45270 */
[----:B------:R-:W-:Y:S02]  /*0500*/  ISETP.GE.U32.AND P3, PT, R33, 0x2, PT ;  /* 0x000000022100780c */ /* 0x000fe40003f66070 */
[----:B0-----:R-:W-:Y:S02]  /*0510*/  ISETP.NE.OR P0, PT, R6, RZ, !P0 ;  /* 0x000000ff0600720c */ /* 0x001fe40004705670 */
[----:B-1----:R-:W-:Y:S02]  /*0520*/  ISETP.NE.OR P1, PT, R3, RZ, !P1 ;  /* 0x000000ff0300720c */ /* 0x002fe40004f25670 */
[----:B------:R-:W-:-:S04]  /*0530*/  SHF.R.S32.HI R3, RZ, 0x1f, R2 ;  /* 0x0000001fff037819 */ /* 0x000fc80000011402 */
[----:B------:R-:W-:-:S05]  /*0540*/  LEA.HI R3, R3, R2, RZ, 0x2 ;  /* 0x0000000203037211 */ /* 0x000fca00078f10ff */
[----:B------:R-:W-:Y:S01]  /*0550*/  VOTEU.ALL UP0, P0 ;  /* 0x00000000003f7886 */ /* 0x000fe20000000000 */
[----:B------:R-:W-:Y:S01]  /*0560*/  LOP3.LUT R3, R3, 0xfffffffc, RZ, 0xc0, !PT ;  /* 0xfffffffc03037812 */ /* 0x000fe200078ec0ff */
[----:B------:R-:W-:-:S03]  /*0570*/  VOTEU.ALL UP1, P1 ;  /* 0x00000000003f7886 */ /* 0x000fc60000820000 */
[----:B------:R-:W0:Y:S01]  /*0580*/  @!UP0 S2UR UR7, SR_CgaCtaId ;  /* 0x00000000000789c3 */ /* 0x000e220000008800 */
[----:B------:R-:W-:Y:S01]  /*0590*/  @!UP0 UMOV UR6, 0x400 ;  /* 0x0000040000068882 */ /* 0x000fe20000000000 */
[----:B------:R-:W-:-:S04]  /*05a0*/  @!UP0 UIADD3 UR4, -UR4, 0x100000, URZ ;  /* 0x0010000004048890 */ /* 0x000fc8000fffe13f */
[----:B------:R-:W-:Y:S02]  /*05b0*/  @!UP0 USHF.L.U32 UR5, UR4, 0xb, URZ ;  /* 0x0000000b04058899 */ /* 0x000fe4000800063f */
[----:B------:R-:W-:Y:S01]  /*05c0*/  @!UP0 USHF.L.U32 UR4, UR4, 0x1, URZ ;  /* 0x0000000104048899 */ /* 0x000fe2000800063f */
[----:B------:R-:W-:Y:S01]  /*05d0*/  IMAD.IADD R0, R2, 0x1, -R3 ;  /* 0x0000000102007824 */ /* 0x000fe200078e0a03 */
[----:B------:R-:W-:Y:S01]  /*05e0*/  @!UP1 UMOV UR9, 0x400 ;  /* 0x0000040000099882 */ /* 0x000fe20000000000 */
[----:B------:R-:W-:Y:S01]  /*05f0*/  VOTEU.ALL UP2, P1 ;  /* 0x00000000003f7886 */ /* 0x000fe20000840000 */
[----:B------:R-:W-:Y:S01]  /*0600*/  VOTEU.ALL UP3, P1 ;  /* 0x00000000003f7886 */ /* 0x000fe20000860000 */
[----:B------:R-:W-:Y:S01]  /*0610*/  VOTEU.ALL UP4, P1 ;  /* 0x00000000003f7886 */ /* 0x000fe20000880000 */
[----:B------:R-:W1:Y:S01]  /*0620*/  @!UP1 S2UR UR10, SR_CgaCtaId ;  /* 0x00000000000a99c3 */ /* 0x000e620000008800 */
[----:B------:R-:W-:Y:S01]  /*0630*/  VOTEU.ALL UP5, P1 ;  /* 0x00000000003f7886 */ /* 0x000fe200008a0000 */
[----:B------:R-:W-:-:S04]  /*0640*/  SHF.R.S32.HI R3, RZ, 0x1f, R4 ;  /* 0x0000001fff037819 */ /* 0x000fc80000011404 */
[----:B------:R-:W-:-:S04]  /*0650*/  LEA.HI R3, R3, R4, RZ, 0x7 ;  /* 0x0000000403037211 */ /* 0x000fc800078f38ff */
[----:B------:R-:W-:-:S05]  /*0660*/  LOP3.LUT R3, R3, 0xffffff80, RZ, 0xc0, !PT ;  /* 0xffffff8003037812 */ /* 0x000fca00078ec0ff */
[----:B------:R-:W-:Y:S01]  /*0670*/  IMAD.IADD R3, R4, 0x1, -R3 ;  /* 0x0000000104037824 */ /* 0x000fe200078e0a03 */
[----:B0-----:R-:W-:Y:S02]  /*0680*/  @!UP0 ULEA UR8, UR7, UR6, 0x18 ;  /* 0x0000000607088291 */ /* 0x001fe4000f8ec03f */
[----:B------:R-:W-:-:S04]  /*0690*/  @!UP1 UIADD3 UR6, -UR11, 0x100000, URZ ;  /* 0x001000000b069890 */ /* 0x000fc8000fffe13f */
[----:B------:R-:W-:Y:S02]  /*06a0*/  @!UP1 USHF.L.U32 UR7, UR6, 0xb, URZ ;  /* 0x0000000b06079899 */ /* 0x000fe4000800063f */
[----:B------:R-:W-:Y:S01]  /*06b0*/  @!UP1 USHF.L.U32 UR6, UR6, 0x1, URZ ;  /* 0x0000000106069899 */ /* 0x000fe2000800063f */
[----:B------:R-:W-:Y:S01]  /*06c0*/  VOTEU.ALL UP0, P0 ;  /* 0x00000000003f7886 */ /* 0x000fe20000000000 */
[----:B-1----:R-:W-:Y:S01]  /*06d0*/  @!UP1 ULEA UR9, UR10, UR9, 0x18 ;  /* 0x000000090a099291 */ /* 0x002fe2000f8ec03f */
[----:B------:R-:W-:Y:S02]  /*06e0*/  VOTEU.ALL UP1, P0 ;  /* 0x00000000003f7886 */ /* 0x000fe40000020000 */
[----:B------:R-:W-:Y:S01]  /*06f0*/  ULDC.64 UR10, c[0x0][0x598] ;  /* 0x00016600000a7ab9 */ /* 0x000fe20000000a00 */
[----:B------:R-:W-:Y:S01]  /*0700*/  ISETP.NE.AND P0, PT, R0, 0x3, PT ;  /* 0x000000030000780c */ /* 0x000fe20003f05270 */
[----:B------:R-:W0:Y:S02]  /*0710*/  FENCE.VIEW.ASYNC.S ;  /* 0x00000000000073c6 */ /* 0x000e240000000000 */
[----:B0-----:R0:W1:Y:S01]  /*0720*/  @!UP0 SYNCS.EXCH.64 URZ, [UR8+0x110], UR4 ;  /* 0x00011004083f85b2 */ /* 0x0010620008000100 */
[----:B------:R-:W-:-:S02]  /*0730*/  ISETP.NE.U32.AND P1, PT, RZ, UR10, PT ;  /* 0x0000000aff007c0c */ /* 0x000fc4000bf25070 */
[----:B------:R-:W-:Y:S02]  /*0740*/  ISETP.EQ.OR P0, PT, R0, RZ, !P0 ;  /* 0x000000ff0000720c */ /* 0x000fe40004702670 */
[----:B------:R-:W-:Y:S02]  /*0750*/  ISETP.NE.AND.EX P1, PT, RZ, UR11, PT, P1 ;  /* 0x0000000bff007c0c */ /* 0x000fe4000bf25310 */
[----:B------:R-:W-:-:S04]  /*0760*/  ISETP.EQ.AND P0, PT, R8, RZ, P0 ;  /* 0x000000ff0800720c */ /* 0x000fc80000702270 */
[----:B------:R-:W-:-:S04]  /*0770*/  SEL R16, RZ, 0x1, !P0 ;  /* 0x00000001ff107807 */ /* 0x000fc80004000000 */
[----:B------:R-:W-:Y:S01]  /*0780*/  SEL R16, R16, 0x2, P3 ;  /* 0x0000000210107807 */ /* 0x000fe20001800000 */
[----:B------:R0:W1:Y:S01]  /*0790*/  @!UP1 SYNCS.EXCH.64 URZ, [UR8+0x118], UR4 ;  /* 0x00011804083f95b2 */ /* 0x0000620008000100 */
[----:B------:R-:W-:Y:S01]  /*07a0*/  NOP ;  /* 0x0000000000007918 */ /* 0x000fe20000000000 */
[----:B------:R0:W1:Y:S01]  /*07b0*/  @!UP2 SYNCS.EXCH.64 URZ, [UR9+0xf0], UR6 ;  /* 0x0000f006093fa5b2 */ /* 0x0000620008000100 */
[----:B------:R0:W1:Y:S01]  /*07c0*/  @!UP3 SYNCS.EXCH.64 URZ, [UR9+0xf8], UR6 ;  /* 0x0000f806093fb5b2 */ /* 0x0000620008000100 */
[----:B------:R0:W1:Y:S01]  /*07d0*/  @!UP4 SYNCS.EXCH.64 URZ, [UR9+0x100], UR6 ;  /* 0x00010006093fc5b2 */ /* 0x0000620008000100 */
[----:B------:R0:W1:Y:S01]  /*07e0*/  @!UP5 SYNCS.EXCH.64 URZ, [UR9+0x108], UR6 ;  /* 0x00010806093fd5b2 */ /* 0x0000620008000100 */
[----:B------:R-:W-:Y:S01]  /*07f0*/  NOP ;  /* 0x0000000000007918 */ /* 0x000fe20000000000 */
[----:B-1----:R-:W-:Y:S06]  /*0800*/  BAR.SYNC.DEFER_BLOCKING 0x0 ;  /* 0x0000000000007b1d */ /* 0x002fec0000010000 */
[----:B0-2---:R-:W-:Y:S05]  /*0810*/  @!P1 BRA `(.L_x_4) ;  /* 0x00000000001c9947 */ /* 0x005fea0003800000 */
[----:B------:R-:W0:Y:S02]  /*0820*/  LDC.64 R6, c[0x0][0x598] ;  /* 0x00016600ff067b82 */ /* 0x000e240000000a00 */
[----:B0-----:R-:W2:Y:S02]  /*0830*/  LDG.E.64 R6, desc[UR36][R6.64] ;  /* 0x0000002406067981 */ /* 0x001ea4000c1e1b00 */
[----:B--2---:R-:W-:-:S04]  /*0840*/  ISETP.NE.U32.AND P0, PT, R6, RZ, PT ;  /* 0x000000ff0600720c */ /* 0x004fc80003f05070 */
[----:B------:R-:W-:-:S13]  /*0850*/  ISETP.NE.AND.EX P0, PT, R7, RZ, PT, P0 ;  /* 0x000000ff0700720c */ /* 0x000fda0003f05300 */
[----:B------:R-:W-:Y:S05]  /*0860*/  @!P0 BRA `(.L_x_4) ;  /* 0x0000000000088947 */ /* 0x000fea0003800000 */
[----:B------:R1:W5:Y:S01]  /*0870*/  LD.E R56, desc[UR36][R6.64] ;  /* 0x0000002406387980 */ /* 0x000362000c101900 */
[----:B------:R-:W-:Y:S05]  /*0880*/  BRA `(.L_x_5) ;  /* 0x0000000000247947 */ /* 0x000fea0003800000 */
.L_x_4:
[----:B------:R-:W-:Y:S02]  /*0890*/  ULDC.64 UR4, c[0x0][0x588] ;  /* 0x0001620000047ab9 */ /* 0x000fe40000000a00 */
[----:B------:R-:W-:-:S04]  /*08a0*/  ISETP.NE.U32.AND P0, PT, RZ, UR4, PT ;  /* 0x00000004ff007c0c */ /* 0x000fc8000bf05070 */
[----:B------:R-:W-:-:S13]  /*08b0*/  ISETP.NE.AND.EX P0, PT, RZ, UR5, PT, P0 ;  /* 0x00000005ff007c0c */ /* 0x000fda000bf05300 */
[----:B------:R-:W-:Y:S05]  /*08c0*/  @!P0 BRA `(.L_x_6) ;  /* 0x00000000000c8947 */ /* 0x000fea0003800000 */
[----:B------:R-:W0:Y:S02]  /*08d0*/  LDC.64 R56, c[0x0][0x588] ;  /* 0x00016200ff387b82 */ /* 0x000e240000000a00 */
[----:B0-----:R0:W5:Y:S01]  /*08e0*/  LDG.E R56, desc[UR36][R56.64] ;  /* 0x0000002438387981 */ /* 0x001162000c1e1900 */
[----:B------:R-:W-:Y:S05]  /*08f0*/  BRA `(.L_x_5) ;  /* 0x0000000000087947 */ /* 0x000fea0003800000 */
.L_x_6:
[----:B------:R-:W-:Y:S02]  /*0900*/  ULDC UR4, c[0x0][0x580] ;  /* 0x0001600000047ab9 */ /* 0x000fe40000000800 */
[----:B------:R-:W-:-:S07]  /*0910*/  IMAD.U32 R56, RZ, RZ, UR4 ;  /* 0x00000004ff387e24 */ /* 0x000fce000f8e00ff */
.L_x_5:
[----:B------:R-:W-:Y:S02]  /*0920*/  ULDC.64 UR4, c[0x0][0x5a0] ;  /* 0x0001680000047ab9 */ /* 0x000fe40000000a00 */
[----:B------:R-:W-:-:S04]  /*0930*/  ISETP.NE.U32.AND P0, PT, RZ, UR4, PT ;  /* 0x00000004ff007c0c */ /* 0x000fc8000bf05070 */
[----:B------:R-:W-:-:S13]  /*0940*/  ISETP.NE.AND.EX P0, PT, RZ, UR5, PT, P0 ;  /* 0x00000005ff007c0c */ /* 0x000fda000bf05300 */
[----:B------:R-:W-:Y:S05]  /*0950*/  @!P0 BRA `(.L_x_7) ;  /* 0x00000000001c8947 */ /* 0x000fea0003800000 */
[----:B-1----:R-:W1:Y:S02]  /*0960*/  LDC.64 R6, c[0x0][0x5a0] ;  /* 0x00016800ff067b82 */ /* 0x002e640000000a00 */
[----:B-1----:R-:W2:Y:S02]  /*0970*/  LDG.E.64 R6, desc[UR36][R6.64] ;  /* 0x0000002406067981 */ /* 0x002ea4000c1e1b00 */
[----:B--2---:R-:W-:-:S04]  /*0980*/  ISETP.NE.U32.AND P0, PT, R6, RZ, PT ;  /* 0x000000ff0600720c */ /* 0x004fc80003f05070 */
[----:B------:R-:W-:-:S13]  /*0990*/  ISETP.NE.AND.EX P0, PT, R7, RZ, PT, P0 ;  /* 0x000000ff0700720c */ /* 0x000fda0003f05300 */
[----:B------:R-:W-:Y:S05]  /*09a0*/  @!P0 BRA `(.L_x_7) ;  /* 0x0000000000088947 */ /* 0x000fea0003800000 */
[----:B0-----:R2:W5:Y:S01]  /*09b0*/  LD.E R57, desc[UR36][R6.64] ;  /* 0x0000002406397980 */ /* 0x001562000c101900 */
[----:B------:R-:W-:Y:S05]  /*09c0*/  BRA `(.L_x_8) ;  /* 0x0000000000247947 */ /* 0x000fea0003800000 */
.L_x_7:
[----:B------:R-:W-:Y:S02]  /*09d0*/  ULDC.64 UR4, c[0x0][0x590] ;  /* 0x0001640000047ab9 */ /* 0x000fe40000000a00 */
[----:B------:R-:W-:-:S04]  /*09e0*/  ISETP.NE.U32.AND P0, PT, RZ, UR4, PT ;  /* 0x00000004ff007c0c */ /* 0x000fc8000bf05070 */
[----:B------:R-:W-:-:S13]  /*09f0*/  ISETP.NE.AND.EX P0, PT, RZ, UR5, PT, P0 ;  /* 0x00000005ff007c0c */ /* 0x000fda000bf05300 */
[----:B------:R-:W-:Y:S05]  /*0a00*/  @!P0 BRA `(.L_x_9) ;  /* 0x00000000000c8947 */ /* 0x000fea0003800000 */
[----:B-1----:R-:W0:Y:S02]  /*0a10*/  LDC.64 R6, c[0x0][0x590] ;  /* 0x00016400ff067b82 */ /* 0x002e240000000a00 */
[----:B0-----:R0:W5:Y:S01]  /*0a20*/  LDG.E R57, desc[UR36][R6.64] ;  /* 0x0000002406397981 */ /* 0x001162000c1e1900 */
[----:B------:R-:W-:Y:S05]  /*0a30*/  BRA `(.L_x_8) ;  /* 0x0000000000087947 */ /* 0x000fea0003800000 */
.L_x_9:
[----:B------:R-:W-:Y:S02]  /*0a40*/  ULDC UR4, c[0x0][0x584] ;  /* 0x0001610000047ab9 */ /* 0x000fe40000000800 */
[----:B0-----:R-:W-:-:S07]  /*0a50*/  IMAD.U32 R57, RZ, RZ, UR4 ;  /* 0x00000004ff397e24 */ /* 0x001fce000f8e00ff */
.L_x_8:
[----:B------:R-:W3:Y:S01]  /*0a60*/  LDC R2, c[0x0][0x65c] ;  /* 0x00019700ff027b82 */ /* 0x000ee20000000800 */
[----:B------:R-:W4:Y:S01]  /*0a70*/  S2R R14, SR_CTAID.Y ;  /* 0x00000000000e7919 */ /* 0x000f220000002600 */
[----:B------:R-:W-:Y:S01]  /*0a80*/  ULDC UR6, c[0x0][0x28c] ;  /* 0x0000a30000067ab9 */ /* 0x000fe20000000800 */
[----:B------:R-:W-:Y:S01]  /*0a90*/  ISETP.NE.AND P0, PT, R8, 0x2, PT ;  /* 0x000000020800780c */ /* 0x000fe20003f05270 */
[----:B------:R-:W-:Y:S01]  /*0aa0*/  UIADD3 UR6, UR6, 0x7f, URZ ;  /* 0x0000007f06067890 */ /* 0x000fe2000fffe03f */
[----:B012---:R-:W0:Y:S01]  /*0ab0*/  S2R R6, SR_CTAID.X ;  /* 0x0000000000067919 */ /* 0x007e220000002500 */
[----:B------:R-:W-:Y:S01]  /*0ac0*/  IMAD.MOV.U32 R7, RZ, RZ, RZ ;  /* 0x000000ffff077224 */ /* 0x000fe200078e00ff */
[----:B------:R-:W-:Y:S01]  /*0ad0*/  UMOV UR38, URZ ;  /* 0x0000003f00267c82 */ /* 0x000fe20008000000 */
[----:B------:R-:W-:Y:S01]  /*0ae0*/  USHF.R.S32.HI UR7, URZ, 0x1f, UR6 ;  /* 0x0000001f3f077899 */ /* 0x000fe20008011406 */
[----:B------:R-:W-:Y:S01]  /*0af0*/  UMOV UR39, URZ ;  /* 0x0000003f00277c82 */ /* 0x000fe20008000000 */
[----:B------:R-:W-:-:S02]  /*0b00*/  ULDC.64 UR8, c[0x0][0x650] ;  /* 0x0001940000087ab9 */ /* 0x000fc40000000a00 */
[----:B------:R-:W-:-:S04]  /*0b10*/  ULEA.HI UR7, UR7, UR6, URZ, 0x7 ;  /* 0x0000000607077291 */ /* 0x000fc8000f8f383f */
[----:B------:R-:W-:Y:S01]  /*0b20*/  USHF.R.S32.HI UR40, URZ, 0x7, UR7 ;  /* 0x000000073f287899 */ /* 0x000fe20008011407 */
[----:B---3--:R-:W-:-:S13]  /*0b30*/  ISETP.NE.AND P1, PT, R2, 0x1, PT ;  /* 0x000000010200780c */ /* 0x008fda0003f25270 */
[----:B------:R-:W0:Y:S01]  /*0b40*/  @P1 LDC R19, c[0x0][0x10] ;  /* 0x00000400ff131b82 */ /* 0x000e220000000800 */
[----:B----4-:R-:W-:Y:S02]  /*0b50*/  @P1 IMAD.MOV.U32 R8, RZ, RZ, R14 ;  /* 0x000000ffff081224 */ /* 0x010fe400078e000e */
[----:B------:R-:W-:Y:S02]  /*0b60*/  @P1 IMAD.MOV.U32 R9, RZ, RZ, RZ ;  /* 0x000000ffff091224 */ /* 0x000fe400078e00ff */
[----:B------:R-:W-:-:S03]  /*0b70*/  @P1 IMAD.MOV.U32 R17, RZ, RZ, RZ ;  /* 0x000000ffff111224 */ /* 0x000fc600078e00ff */
[----:B------:R-:W1:Y:S01]  /*0b80*/  @!P1 LDC R11, c[0x0][0xc] ;  /* 0x00000300ff0b9b82 */ /* 0x000e620000000800 */
[----:B------:R-:W-:Y:S01]  /*0b90*/  ULDC UR4, c[0x0][0xc] ;  /* 0x0000030000047ab9 */ /* 0x000fe20000000800 */
[----:B------:R-:W-:Y:S02]  /*0ba0*/  ULDC UR5, c[0x0][0x10] ;  /* 0x0000040000057ab9 */ /* 0x000fe40000000800 */
[----:B------:R-:W-:-:S04]  /*0bb0*/  UIMAD.WIDE.U32 UR4, UR4, UR5, URZ ;  /* 0x00000005040472a5 */ /* 0x000fc8000f8e003f */
[----:B------:R-:W2:Y:S01]  /*0bc0*/  LDC R2, c[0x0][0x14] ;  /* 0x00000500ff027b82 */ /* 0x000ea20000000800 */
[----:B0-----:R-:W-:-:S04]  /*0bd0*/  @P1 IMAD.WIDE.U32 R18, R6, R19, R8 ;  /* 0x0000001306121225 */ /* 0x001fc800078e0008 */
[----:B------:R-:W-:Y:S02]  /*0be0*/  @P1 IMAD.IADD R17, R19, 0x1, R17 ;  /* 0x0000000113111824 */ /* 0x000fe400078e0211 */
[----:B-1----:R-:W-:-:S04]  /*0bf0*/  @!P1 IMAD.WIDE.U32 R8, R11, R14, R6 ;  /* 0x0000000e0b089225 */ /* 0x002fc800078e0006 */
[----:B------:R-:W-:Y:S02]  /*0c00*/  @!P1 IMAD.MOV.U32 R18, RZ, RZ, R8 ;  /* 0x000000ffff129224 */ /* 0x000fe400078e0008 */
[----:B------:R-:W-:Y:S02]  /*0c10*/  @!P1 IMAD.MOV.U32 R17, RZ, RZ, R9 ;  /* 0x000000ffff119224 */ /* 0x000fe400078e0009 */
[----:B--2---:R-:W-:-:S04]  /*0c20*/  IMAD.WIDE.U32 R12, R2, UR4, RZ ;  /* 0x00000004020c7c25 */ /* 0x004fc8000f8e00ff */
[----:B------:R-:W-:Y:S01]  /*0c30*/  IMAD R23, R2, UR5, RZ ;  /* 0x0000000502177c24 */ /* 0x000fe2000f8e02ff */
[----:B------:R0:W-:Y:S03]  /*0c40*/  STL.64 [R1], R12 ;  /* 0x0000000c01007387 */ /* 0x0001e60000100a00 */
[----:B------:R-:W-:Y:S01]  /*0c50*/  IMAD.IADD R23, R13, 0x1, R23 ;  /* 0x000000010d177824 */ /* 0x000fe200078e0217 */
[----:B------:R-:W-:Y:S06]  /*0c60*/  @P0 BRA `(.L_x_10) ;  /* 0x0000000000240947 */ /* 0x000fec0003800000 */
[----:B------:R-:W-:Y:S01]  /*0c70*/  USHF.R.U32.HI UR4, URZ, 0x1, UR40 ;  /* 0x000000013f047899 */ /* 0x000fe20008011628 */
[----:B------:R-:W-:Y:S01]  /*0c80*/  IADD3 R18, P0, R18, R12, RZ ;  /* 0x0000000c12127210 */ /* 0x000fe20007f1e0ff */
[----:B------:R-:W-:Y:S02]  /*0c90*/  UISETP.GE.U32.AND UP0, UPT, UR40, 0xe, UPT ;  /* 0x0000000e2800788c */ /* 0x000fe4000bf06070 */
[----:B------:R-:W-:Y:S02]  /*0ca0*/  UIMAD.WIDE.U32 UR4, UR4, -0x6db6db6d, URZ ;  /* 0x92492493040478a5 */ /* 0x000fe4000f8e003f */
[----:B------:R-:W-:Y:S01]  /*0cb0*/  IMAD.X R17, R23, 0x1, R17, P0 ;  /* 0x0000000117117824 */ /* 0x000fe200000e0611 */
[----:B------:R-:W-:Y:S01]  /*0cc0*/  UMOV UR39, URZ ;  /* 0x0000003f00277c82 */ /* 0x000fe20008000000 */
[----:B------:R-:W-:-:S04]  /*0cd0*/  USHF.R.U32.HI UR4, URZ, 0x2, UR5 ;  /* 0x000000023f047899 */ /* 0x000fc80008011605 */
[----:B------:R-:W-:Y:S02]  /*0ce0*/  UIMAD UR38, UR4, -0xe, UR40 ;  /* 0xfffffff2042678a4 */ /* 0x000fe4000f8e0228 */
[----:B------:R-:W-:-:S12]  /*0cf0*/  @UP0 ULOP3.LUT UR39, UR4, 0x1, URZ, 0xc0, !UPT ;  /* 0x0000000104270892 */ /* 0x000fd8000f8ec03f */
.L_x_10:
[----:B------:R-:W-:Y:S01]  /*0d00*/  ISETP.GE.U32.AND P0, PT, R18, UR8, PT ;  /* 0x0000000812007c0c */ /* 0x000fe2000bf06070 */
[----:B------:R-:W-:Y:S01]  /*0d10*/  IMAD.MOV.U32 R19, RZ, RZ, -0x1 ;  /* 0xffffffffff137424 */ /* 0x000fe200078e00ff */
[----:B------:R-:W-:Y:S01]  /*0d20*/  PRMT R8, RZ, 0x7610, R8 ;  /* 0x00007610ff087816 */ /* 0x000fe20000000008 */
[----:B------:R-:W-:Y:S01]  /*0d30*/  IMAD.MOV.U32 R22, RZ, RZ, -0x1 ;  /* 0xffffffffff167424 */ /* 0x000fe200078e00ff */
[----:B------:R-:W-:Y:S01]  /*0d40*/  ISETP.GE.U32.AND.EX P0, PT, R17, UR9, PT, P0 ;  /* 0x0000000911007c0c */ /* 0x000fe2000bf06100 */
[----:B------:R-:W-:-:S12]  /*0d50*/  IMAD.MOV.U32 R2, RZ, RZ, -0x1 ;  /* 0xffffffffff027424 */ /* 0x000fd800078e00ff */
[----:B------:R-:W-:Y:S05]  /*0d60*/  @P0 BRA `(.L_x_11) ;  /* 0x00000004005c0947 */ /* 0x000fea0003800000 */
[----:B------:R-:W1:Y:S01]  /*0d70*/  LDC.64 R20, c[0x0][0x628] ;  /* 0x00018a00ff147b82 */ /* 0x000e620000000a00 */
[----:B------:R-:W-:Y:S02]  /*0d80*/  IMAD.MOV.U32 R8, RZ, RZ, R18 ;  /* 0x000000ffff087224 */ /* 0x000fe400078e0012 */
[----:B------:R-:W-:-:S05]  /*0d90*/  IMAD.MOV.U32 R9, RZ, RZ, R17 ;  /* 0x000000ffff097224 */ /* 0x000fca00078e0011 */
[----:B------:R-:W2:Y:S08]  /*0da0*/  LDC R2, c[0x0][0x630] ;  /* 0x00018c00ff027b82 */ /* 0x000eb00000000800 */
[----:B------:R-:W3:Y:S01]  /*0db0*/  LDC.64 R24, c[0x0][0x620] ;  /* 0x00018800ff187b82 */ /* 0x000ee20000000a00 */
[----:B-1----:R-:W-:-:S04]  /*0dc0*/  ISETP.NE.U32.AND P0, PT, R20, RZ, PT ;  /* 0x000000ff1400720c */ /* 0x002fc80003f05070 */
[----:B------:R-:W-:-:S13]  /*0dd0*/  ISETP.NE.AND.EX P0, PT, R21, RZ, PT, P0 ;  /* 0x000000ff1500720c */ /* 0x000fda0003f05300 */
[----:B--23--:R-:W-:Y:S05]  /*0de0*/  @!P0 BRA `(.L_x_12) ;  /* 0x0000000000288947 */ /* 0x00cfea0003800000 */
[----:B0-----:R-:W0:Y:S02]  /*0df0*/  LDC R13, c[0x0][0x634] ;  /* 0x00018d00ff0d7b82 */ /* 0x001e240000000800 */
[----:B0-----:R-:W-:-:S05]  /*0e00*/  IADD3 R13, P0, R18, R13, RZ ;  /* 0x0000000d120d7210 */ /* 0x001fca0007f1e0ff */
[----:B------:R-:W-:-:S04]  /*0e10*/  IMAD.X R15, RZ, RZ, R17, P0 ;  /* 0x000000ffff0f7224 */ /* 0x000fc800000e0611 */
[----:B------:R-:W-:-:S04]  /*0e20*/  IMAD.WIDE.U32 R8, R15, R20, RZ ;  /* 0x000000140f087225 */ /* 0x000fc800078e00ff */
[----:B------:R-:W-:-:S04]  /*0e30*/  IMAD.WIDE.U32 R10, P0, R13, R21, R8 ;  /* 0x000000150d0a7225 */ /* 0x000fc80007800008 */
[----:B------:R-:W-:-:S04]  /*0e40*/  IMAD.WIDE.U32 R8, R13, R20, RZ ;  /* 0x000000140d087225 */ /* 0x000fc800078e00ff */
[----:B------:R-:W-:Y:S01]  /*0e50*/  IMAD.X R13, RZ, RZ, RZ, P0 ;  /* 0x000000ffff0d7224 */ /* 0x000fe200000e06ff */
[----:B------:R-:W-:Y:S01]  /*0e60*/  IADD3 RZ, P0, R9, R10, RZ ;  /* 0x0000000a09ff7210 */ /* 0x000fe20007f1e0ff */
[----:B------:R-:W-:-:S04]  /*0e70*/  IMAD.MOV.U32 R12, RZ, RZ, R11 ;  /* 0x000000ffff0c7224 */ /* 0x000fc800078e000b */
[----:B------:R-:W-:-:S08]  /*0e80*/  IMAD.WIDE.U32.X R8, R15, R21, R12, P0 ;  /* 0x000000150f087225 */ /* 0x000fd000000e040c */
.L_x_12:
[-CC-:B------:R-:W-:Y:S01]  /*0e90*/  SHF.R.U64 R31, R8, R2.reuse, R9.reuse ;  /* 0x00000002081f7219 */ /* 0x180fe20000001209 */
[----:B0-----:R-:W0:Y:S01]  /*0ea0*/  LDC R12, c[0x0][0x618] ;  /* 0x00018600ff0c7b82 */ /* 0x001e220000000800 */
[----:B------:R-:W-:Y:S01]  /*0eb0*/  SHF.R.U32.HI R7, RZ, R2, R9 ;  /* 0x00000002ff077219 */ /* 0x000fe20000011609 */
[----:B------:R-:W-:Y:S01]  /*0ec0*/  ULDC UR4, c[0x0][0x150] ;  /* 0x0000540000047ab9 */ /* 0x000fe20000000800 */
[----:B------:R-:W-:Y:S01]  /*0ed0*/  IADD3 R11, P0, RZ, -R31, RZ ;  /* 0x8000001fff0b7210 */ /* 0x000fe20007f1e0ff */
[----:B------:R-:W-:Y:S01]  /*0ee0*/  IMAD.MOV.U32 R19, RZ, RZ, R17 ;  /* 0x000000ffff137224 */ /* 0x000fe200078e0011 */
[----:B------:R-:W-:-:S03]  /*0ef0*/  I2FP.F32.U32 R2, R6 ;  /* 0x0000000600027245 */ /* 0x000fc60000201000 */
[----:B------:R-:W1:Y:S01]  /*0f00*/  LDC.64 R26, c[0x0][0x640] ;  /* 0x00019000ff1a7b82 */ /* 0x000e620000000a00 */
[----:B------:R-:W-:Y:S02]  /*0f10*/  IMAD.X R13, RZ, RZ, ~R7, P0 ;  /* 0x000000ffff0d7224 */ /* 0x000fe400000e0e07 */
[----:B------:R-:W-:Y:S01]  /*0f20*/  FMUL R2, R2, UR4 ;  /* 0x0000000402027c20 */ /* 0x000fe20008400000 */
[----:B------:R-:W-:Y:S01]  /*0f30*/  IMAD.WIDE.U32 R8, R11, R24, R18 ;  /* 0x000000180b087225 */ /* 0x000fe200078e0012 */
[----:B------:R-:W-:-:S03]  /*0f40*/  ULDC UR4, c[0x0][0x154] ;  /* 0x0000550000047ab9 */ /* 0x000fc60000000800 */
[----:B------:R-:W-:Y:S01]  /*0f50*/  IMAD R10, R13, R24, RZ ;  /* 0x000000180d0a7224 */ /* 0x000fe200078e02ff */
[----:B------:R-:W2:Y:S01]  /*0f60*/  LDC R7, c[0x0][0x144] ;  /* 0x00005100ff077b82 */ /* 0x000ea20000000800 */
[----:B------:R-:W3:Y:S02]  /*0f70*/  F2I.U32.TRUNC.NTZ R2, R2 ;  /* 0x0000000200027305 */ /* 0x000ee4000020f000 */
[----:B------:R-:W-:-:S04]  /*0f80*/  IMAD R11, R11, R25, R10 ;  /* 0x000000190b0b7224 */ /* 0x000fc800078e020a */
[----:B------:R-:W-:Y:S01]  /*0f90*/  IMAD.IADD R9, R9, 0x1, R11 ;  /* 0x0000000109097824 */ /* 0x000fe200078e020b */
[----:B------:R-:W4:Y:S01]  /*0fa0*/  LDC R22, c[0x0][0x608] ;  /* 0x00018200ff167b82 */ /* 0x000f220000000800 */
[----:B------:R-:W-:-:S03]  /*0fb0*/  IMAD.MOV.U32 R11, RZ, RZ, -0x1 ;  /* 0xffffffffff0b7424 */ /* 0x000fc600078e00ff */
[--C-:B0-----:R-:W-:Y:S02]  /*0fc0*/  SHF.R.U64 R20, R8, R12, R9.reuse ;  /* 0x0000000c08147219 */ /* 0x101fe40000001209 */
[----:B------:R-:W-:Y:S02]  /*0fd0*/  I2FP.F32.U32 R8, R14 ;  /* 0x0000000e00087245 */ /* 0x000fe40000201000 */
[----:B------:R-:W0:Y:S01]  /*0fe0*/  LDC R24, c[0x0][0x658] ;  /* 0x00019600ff187b82 */ /* 0x000e220000000800 */
[----:B-1----:R-:W-:Y:S01]  /*0ff0*/  ISETP.NE.U32.AND P0, PT, R26, RZ, PT ;  /* 0x000000ff1a00720c */ /* 0x002fe20003f05070 */
[----:B---3--:R-:W-:Y:S02]  /*1000*/  IMAD.MOV R10, RZ, RZ, -R2 ;  /* 0x000000ffff0a7224 */ /* 0x008fe400078e0a02 */
[----:B------:R-:W-:Y:S01]  /*1010*/  FMUL R8, R8, UR4 ;  /* 0x0000000408087c20 */ /* 0x000fe20008400000 */
[----:B------:R-:W-:Y:S02]  /*1020*/  SHF.R.U32.HI R9, RZ, R12, R9 ;  /* 0x0000000cff097219 */ /* 0x000fe40000011609 */
[----:B------:R-:W-:Y:S01]  /*1030*/  ISETP.NE.AND.EX P0, PT, R27, RZ, PT, P0 ;  /* 0x000000ff1b00720c */ /* 0x000fe20003f05300 */
[----:B------:R1:W3:Y:S01]  /*1040*/  F2I.U32.TRUNC.NTZ R15, R8 ;  /* 0x00000008000f7305 */ /* 0x0002e2000020f000 */
[----:B------:R-:W1:Y:S01]  /*1050*/  LDC R19, c[0x0][0x148] ;  /* 0x00005200ff137b82 */ /* 0x000e620000000800 */
[----:B--2---:R-:W-:-:S07]  /*1060*/  IMAD R2, R7, R10, R6 ;  /* 0x0000000a07027224 */ /* 0x004fce00078e0206 */
[----:B------:R-:W2:Y:S01]  /*1070*/  LDC R25, c[0x0][0x600] ;  /* 0x00018000ff197b82 */ /* 0x000ea20000000800 */
[-CC-:B----4-:R-:W-:Y:S02]  /*1080*/  SHF.R.U64 R32, R20, R22.reuse, R9.reuse ;  /* 0x0000001614207219 */ /* 0x190fe40000001209 */
[----:B------:R-:W-:Y:S01]  /*1090*/  SHF.R.U32.HI R7, RZ, R22, R9 ;  /* 0x00000016ff077219 */ /* 0x000fe20000011609 */
[----:B------:R-:W-:-:S04]  /*10a0*/  IMAD.MOV.U32 R9, RZ, RZ, 0x1 ;  /* 0x00000001ff097424 */ /* 0x000fc800078e00ff */
[----:B------:R-:W4:Y:S01]  /*10b0*/  LDC R28, c[0x0][0x648] ;  /* 0x00019200ff1c7b82 */ /* 0x000f220000000800 */
[-C--:B0-----:R-:W-:Y:S02]  /*10c0*/  SHF.L.U32 R6, R11, R24.reuse, RZ ;  /* 0x000000180b067219 */ /* 0x081fe400000006ff */
[--C-:B------:R-:W-:Y:S02]  /*10d0*/  SHF.R.U64 R22, R32, R24, R7.reuse ;  /* 0x0000001820167219 */ /* 0x100fe40000001207 */
[----:B------:R-:W-:Y:S02]  /*10e0*/  LOP3.LUT R13, RZ, R6, RZ, 0x33, !PT ;  /* 0x00000006ff0d7212 */ /* 0x000fe400078e33ff */
[-C--:B------:R-:W-:Y:S01]  /*10f0*/  SHF.R.U32.HI R7, RZ, R24.reuse, R7 ;  /* 0x00000018ff077219 */ /* 0x080fe20000011607 */
[----:B------:R-:W0:Y:S01]  /*1100*/  LDC R29, c[0x0][0x638] ;  /* 0x00018e00ff1d7b82 */ /* 0x000e220000000800 */
[----:B------:R-:W-:Y:S01]  /*1110*/  SHF.L.U32 R12, R9, R24, RZ ;  /* 0x00000018090c7219 */ /* 0x000fe200000006ff */
[----:B------:R-:W-:-:S06]  /*1120*/  IMAD.MOV.U32 R6, RZ, RZ, R22 ;  /* 0x000000ffff067224 */ /* 0x000fcc00078e0016 */
[----:B------:R-:W0:Y:S01]  /*1130*/  LDC R30, c[0x0][0x610] ;  /* 0x00018400ff1e7b82 */ /* 0x000e220000000800 */
[----:B-1-3--:R-:W-:Y:S05]  /*1140*/  @!P0 BRA `(.L_x_13) ;  /* 0x0000000000288947 */ /* 0x00afea0003800000 */
[----:B------:R-:W1:Y:S02]  /*1150*/  LDC R11, c[0x0][0x64c] ;  /* 0x00019300ff0b7b82 */ /* 0x000e640000000800 */
[----:B-1----:R-:W-:-:S05]  /*1160*/  IADD3 R11, P0, R22, R11, RZ ;  /* 0x0000000b160b7210 */ /* 0x002fca0007f1e0ff */
        /* <DEDUP_REMOVED lines=8> */
.L_x_13:
[----:B----4-:R-:W-:Y:S01]  /*11f0*/  SHF.R.U64 R6, R6, R28, R7 ;  /* 0x0000001c06067219 */ /* 0x010fe20000001207 */
[----:B--2---:R-:W-:Y:S01]  /*1200*/  VIADD R7, R25, 0xffffffff ;  /* 0xffffffff19077836 */ /* 0x004fe20000000000 */
[----:B------:R-:W-:Y:S01]  /*1210*/  LOP3.LUT R13, R32, R13, RZ, 0xc0, !PT ;  /* 0x0000000d200d7212 */ /* 0x000fe200078ec0ff */
[----:B------:R-:W-:Y:S02]  /*1220*/  IMAD.MOV R15, RZ, RZ, -R15 ;  /* 0x000000ffff0f7224 */ /* 0x000fe400078e0a0f */
[----:B------:R-:W-:Y:S01]  /*1230*/  IMAD.MOV R8, RZ, RZ, -R6 ;  /* 0x000000ffff087224 */ /* 0x000fe200078e0a06 */
[----:B------:R-:W-:Y:S01]  /*1240*/  LOP3.LUT R7, R20, R7, RZ, 0xc0, !PT ;  /* 0x0000000714077212 */ /* 0x000fe200078ec0ff */
[----:B------:R-:W-:Y:S02]  /*1250*/  IMAD R13, R12, R6, R13 ;  /* 0x000000060c0d7224 */ /* 0x000fe400078e020d */
[----:B------:R-:W-:Y:S02]  /*1260*/  @P1 IMAD R2, R19, R15, R14 ;  /* 0x0000000f13021224 */ /* 0x000fe400078e020e */
[----:B0-----:R-:W-:-:S02]  /*1270*/  IMAD R6, R8, R29, R22 ;  /* 0x0000001d08067224 */ /* 0x001fc400078e0216 */
[----:B------:R-:W-:Y:S02]  /*1280*/  IMAD R2, R13, R30, R2 ;  /* 0x0000001e0d027224 */ /* 0x000fe400078e0202 */
[----:B------:R-:W-:Y:S02]  /*1290*/  IMAD R19, R6, R25, R7 ;  /* 0x0000001906137224 */ /* 0x000fe400078e0207 */
[----:B------:R-:W-:-:S03]  /*12a0*/  IMAD.MOV.U32 R8, RZ, RZ, 0x1 ;  /* 0x00000001ff087424 */ /* 0x000fc600078e00ff */
[----:B------:R-:W-:Y:S02]  /*12b0*/  SEL R22, R19, R2, !P1 ;  /* 0x0000000213167207 */ /* 0x000fe40004800000 */
[----:B------:R-:W-:Y:S01]  /*12c0*/  SEL R19, R2, R19, !P1 ;  /* 0x0000001302137207 */ /* 0x000fe20004800000 */
[----:B------:R-:W-:-:S07]  /*12d0*/  IMAD.MOV.U32 R2, RZ, RZ, R31 ;  /* 0x000000ffff027224 */ /* 0x000fce00078e001f */
.L_x_11:
[----:B------:R-:W-:Y:S05]  /*12e0*/  @!P2 BRA `(.L_x_14) ;  /* 0x000000300088a947 */ /* 0x000fea0003800000 */
[----:B------:R-:W-:-:S13]  /*12f0*/  ISETP.GT.U32.AND P0, PT, R33, 0x1, PT ;  /* 0x000000012100780c */ /* 0x000fda0003f04070 */
[----:B------:R-:W-:Y:S05]  /*1300*/  @P0 EXIT ;  /* 0x000000000000094d */ /* 0x000fea0003800000 */
.L_x_15:
[----:B------:R-:W-:-:S08]  /*1310*/  NOP ;  /* 0x0000000000007918 */ /* 0x000fd00000000000 */
[----:B------:R-:W1:Y:S02]  /*1320*/  USETMAXREG.TRY_ALLOC.CTAPOOL UP0, 0xe8 ;  /* 0x000000e8000079c8 */ /* 0x000e640008000600 */
[----:B-1----:R-:W-:-:S13]  /*1330*/  PLOP3.LUT P0, PT, PT, PT, UP0, 0x80, 0x0 ;  /* 0x000000000000781c */ /* 0x002fda0003f0f008 */
[----:B------:R-:W-:Y:S05]  /*1340*/  @!P0 BRA `(.L_x_15) ;  /* 0xfffffffc00f08947 */ /* 0x000fea000383ffff */
[----:B------:R-:W-:-:S13]  /*1350*/  LOP3.LUT P0, RZ, R8, 0xff, RZ, 0xc0, !PT ;  /* 0x000000ff08ff7812 */ /* 0x000fda000780c0ff */
[----:B------:R-:W-:Y:S05]  /*1360*/  @!P0 EXIT ;  /* 0x000000000000894d */ /* 0x000fea0003800000 */
[----:B------:R-:W1:Y:S01]  /*1370*/  S2UR UR4, SR_CgaCtaId ;  /* 0x00000000000479c3 */ /* 0x000e620000008800 */
[----:B------:R-:W-:Y:S01]  /*1380*/  VIADD R6, R5, 0xffffffff ;  /* 0xffffffff05067836 */ /* 0x000fe20000000000 */
[----:B------:R-:W-:Y:S01]  /*1390*/  SHF.R.S32.HI R0, RZ, 0x1f, R3 ;  /* 0x0000001fff007819 */ /* 0x000fe20000011403 */
[----:B------:R-:W-:Y:S01]  /*13a0*/  UMOV UR41, 0x400 ;  /* 0x0000040000297882 */ /* 0x000fe20000000000 */
[----:B------:R-:W-:Y:S02]  /*13b0*/  UISETP.LT.AND UP0, UPT, UR40, 0x1, UPT ;  /* 0x000000012800788c */ /* 0x000fe4000bf01270 */
[----:B------:R-:W-:Y:S01]  /*13c0*/  R2UR UR42, R6 ;  /* 0x00000000062a72ca */ /* 0x000fe200000e0000 */
[----:B------:R-:W-:Y:S01]  /*13d0*/  ULDC UR6, c[0x0][0x284] ;  /* 0x0000a10000067ab9 */ /* 0x000fe20000000800 */
[CC--:B------:R-:W-:Y:S01]  /*13e0*/  LEA.HI R4, R0.reuse, R3.reuse, RZ, 0x2 ;  /* 0x0000000300047211 */ /* 0x0c0fe200078f10ff */
[----:B------:R-:W-:Y:S01]  /*13f0*/  USEL UR43, UR40, 0x1, UP0 ;  /* 0x00000001282b7887 */ /* 0x000fe20008000000 */
[----:B------:R-:W-:Y:S01]  /*1400*/  LEA.HI R0, R0, R3, RZ, 0x5 ;  /* 0x0000000300007211 */ /* 0x000fe200078f28ff */
[----:B------:R-:W-:Y:S01]  /*1410*/  USHF.L.U32 UR46, UR40, 0x1, URZ ;  /* 0x00000001282e7899 */ /* 0x000fe2000800063f */
[--C-:B------:R-:W-:Y:S01]  /*1420*/  SHF.R.S32.HI R58, RZ, 0x2, R4.reuse ;  /* 0x00000002ff3a7819 */ /* 0x100fe20000011404 */
[----:B------:R-:W-:Y:S01]  /*1430*/  UIADD3 UR43, -UR43, UR40, URZ ;  /* 0x000000282b2b7290 */ /* 0x000fe2000fffe13f */
[----:B------:R-:W-:-:S02]  /*1440*/  SHF.R.S32.HI R5, RZ, 0x1f, R4 ;  /* 0x0000001fff057819 */ /* 0x000fc40000011404 */
[----:B------:R-:W-:Y:S02]  /*1450*/  LOP3.LUT R60, R4, 0xfffffffc, RZ, 0xc0, !PT ;  /* 0xfffffffc043c7812 */ /* 0x000fe400078ec0ff */
[----:B------:R-:W-:Y:S01]  /*1460*/  LEA.HI R5, R5, R58, RZ, 0x3 ;  /* 0x0000003a05057211 */ /* 0x000fe200078f18ff */
[----:B------:R-:W-:Y:S01]  /*1470*/  USHF.L.U32 UR42, UR42, 0x3, URZ ;  /* 0x000000032a2a7899 */ /* 0x000fe2000800063f */
[----:B------:R-:W-:Y:S01]  /*1480*/  ISETP.NE.AND P0, PT, R6, RZ, PT ;  /* 0x000000ff0600720c */ /* 0x000fe20003f05270 */
[----:B------:R-:W-:Y:S01]  /*1490*/  IMAD.IADD R60, R3, 0x1, -R60 ;  /* 0x00000001033c7824 */ /* 0x000fe200078e0a3c */
[----:B------:R-:W-:Y:S01]  /*14a0*/  LOP3.LUT R5, R5, 0xfffffff8, RZ, 0xc0, !PT ;  /* 0xfffffff805057812 */ /* 0x000fe200078ec0ff */
[----:B-1----:R-:W-:Y:S02]  /*14b0*/  ULEA UR41, UR4, UR41, 0x18 ;  /* 0x0000002904297291 */ /* 0x002fe4000f8ec03f */
[----:B------:R-:W-:Y:S01]  /*14c0*/  IMAD.U32 R62, RZ, RZ, UR42 ;  /* 0x0000002aff3e7e24 */ /* 0x000fe2000f8e00ff */
[----:B------:R-:W-:Y:S01]  /*14d0*/  SEL R67, RZ, 0x1, P0 ;  /* 0x00000001ff437807 */ /* 0x000fe20000000000 */
[----:B------:R-:W-:Y:S01]  /*14e0*/  IMAD.IADD R58, R58, 0x1, -R5 ;  /* 0x000000013a3a7824 */ /* 0x000fe200078e0a05 */
[----:B------:R-:W-:Y:S01]  /*14f0*/  UIADD3 UR47, UR41, 0xf0, URZ ;  /* 0x000000f0292f7890 */ /* 0x000fe2000fffe03f */
[----:B------:R-:W-:Y:S01]  /*1500*/  SHF.R.S32.HI R5, RZ, 0x5, R0 ;  /* 0x00000005ff057819 */ /* 0x000fe20000011400 */
[----:B------:R-:W-:Y:S01]  /*1510*/  UIADD3 UR4, UR41, 0x200, URZ ;  /* 0x0000020029047890 */ /* 0x000fe2000fffe03f */
[C---:B------:R-:W-:Y:S01]  /*1520*/  LOP3.LUT R64, R62.reuse, 0x8, RZ, 0xc0, !PT ;  /* 0x000000083e407812 */ /* 0x040fe200078ec0ff */
[----:B------:R-:W-:Y:S01]  /*1530*/  UIADD3 UR5, UR41, 0x1c200, URZ ;  /* 0x0001c20029057890 */ /* 0x000fe2000fffe03f */
[--C-:B------:R-:W-:Y:S01]  /*1540*/  SHF.R.S32.HI R59, RZ, 0x1f, R58.reuse ;  /* 0x0000001fff3b7819 */ /* 0x100fe2000001143a */
[----:B------:R-:W-:Y:S01]  /*1550*/  USHF.R.U32.HI UR4, URZ, 0x4, UR4 ;  /* 0x000000043f047899 */ /* 0x000fe20008011604 */
[C-C-:B------:R-:W-:Y:S01]  /*1560*/  IMAD R65, R5.reuse, -0x10, -R58.reuse ;  /* 0xfffffff005417824 */ /* 0x140fe200078e0a3a */
[----:B------:R-:W-:Y:S01]  /*1570*/  USHF.R.U32.HI UR5, URZ, 0x4, UR5 ;  /* 0x000000043f057899 */ /* 0x000fe20008011605 */
[----:B------:R-:W-:Y:S01]  /*1580*/  IMAD.U32 R61, RZ, RZ, UR47 ;  /* 0x0000002fff3d7e24 */ /* 0x000fe2000f8e00ff */
[----:B------:R-:W-:Y:S01]  /*1590*/  ULOP3.LUT UR4, UR4, 0x3fff, URZ, 0xc0, !UPT ;  /* 0x00003fff04047892 */ /* 0x000fe2000f8ec03f */
[----:B------:R-:W-:Y:S01]  /*15a0*/  IMAD.WIDE R58, R5, 0x10, R58 ;  /* 0x00000010053a7825 */ /* 0x000fe200078e023a */
[----:B------:R-:W-:Y:S01]  /*15b0*/  ULOP3.LUT UR5, UR5, 0x3fff, URZ, 0xc0, !UPT ;  /* 0x00003fff05057892 */ /* 0x000fe2000f8ec03f */
[----:B------:R-:W-:Y:S01]  /*15c0*/  LOP3.LUT R62, R62, 0x8, RZ, 0xc, !PT ;  /* 0x000000083e3e7812 */ /* 0x000fe200078e0cff */
[----:B------:R-:W-:Y:S01]  /*15d0*/  ULOP3.LUT UR44, UR4, 0x10000, URZ, 0xfc, !UPT ;  /* 0x00010000042c7892 */ /* 0x000fe2000f8efc3f */
[----:B------:R-:W-:Y:S01]  /*15e0*/  VIADD R63, R61, UR42 ;  /* 0x0000002a3d3f7c36 */ /* 0x000fe20008000000 */
[----:B------:R-:W-:Y:S01]  /*15f0*/  LOP3.LUT R64, R64, 0x18, RZ, 0x3c, !PT ;  /* 0x0000001840407812 */ /* 0x000fe200078e3cff */
[----:B------:R-:W-:Y:S01]  /*1600*/  VIADD R65, R65, UR6 ;  /* 0x0000000641417c36 */ /* 0x000fe20008000000 */
[----:B------:R-:W-:-:S12]  /*1610*/  ULOP3.LUT UR45, UR5, 0x10000, URZ, 0xfc, !UPT ;  /* 0x00010000052d7892 */ /* 0x000fd8000f8efc3f */
.L_x_103:
[----:B------:R-:W-:Y:S01]  /*1620*/  SHF.L.U32 R0, R67, 0x1f, RZ ;  /* 0x0000001f43007819 */ /* 0x000fe200000006ff */
[----:B------:R-:W-:Y:S02]  /*1630*/  ULDC UR4, c[0x0][0x28c] ;  /* 0x0000a30000047ab9 */ /* 0x000fe40000000800 */
[----:B------:R-:W-:Y:S01]  /*1640*/  ISETP.LT.AND P1, PT, RZ, UR4, PT ;  /* 0x00000004ff007c0c */ /* 0x000fe2000bf21270 */
[----:B-1----:R-:W1:Y:S02]  /*1650*/  SYNCS.PHASECHK.TRANS64.TRYWAIT P0, [R61+UR42], R0 ;  /* 0x000000003d0075a7 */ /* 0x002e64000800016a */
[----:B-1-34-:R-:W-:Y:S10]  /*1660*/  @!P0 BRA `(.L_x_16) ;  /* 0x0000004400048947 */ /* 0x01aff40003800000 */
.L_x_135:
[----:B------:R-:W-:Y:S05]  /*1670*/  @P1 BRA `(.L_x_17) ;  /* 0x0000000000401947 */ /* 0x000fea0003800000 */
[----:B-1----:R-:W-:Y:S01]  /*1680*/  MOV R0, 0x0 ;  /* 0x0000000000007802 */ /* 0x002fe20000000f00 */
[----:B------:R-:W-:Y:S01]  /*1690*/  ULDC.64 UR4, c[0x4][0x68] ;  /* 0x01001a0000047ab9 */ /* 0x000fe20000000a00 */
[----:B------:R-:W-:Y:S01]  /*16a0*/  ULDC.64 UR6, c[0x4][0x8] ;  /* 0x0100020000067ab9 */ /* 0x000fe20000000a00 */
[----:B------:R-:W-:Y:S01]  /*16b0*/  IMAD.U32 R4, RZ, RZ, UR4 ;  /* 0x00000004ff047e24 */ /* 0x000fe2000f8e00ff */
[----:B------:R1:W2:Y:S01]  /*16c0*/  LDC.64 R14, c[0x4][R0] ;  /* 0x01000000000e7b82 */ /* 0x0002a20000000a00 */
[----:B------:R-:W-:Y:S01]  /*16d0*/  IMAD.U32 R5, RZ, RZ, UR5 ;  /* 0x00000005ff057e24 */ /* 0x000fe2000f8e00ff */
[----:B------:R-:W-:Y:S01]  /*16e0*/  ULDC.64 UR4, c[0x4][0x70] ;  /* 0x01001c0000047ab9 */ /* 0x000fe20000000a00 */
[----:B------:R-:W-:Y:S02]  /*16f0*/  IMAD.U32 R10, RZ, RZ, UR6 ;  /* 0x00000006ff0a7e24 */ /* 0x000fe4000f8e00ff */
[----:B------:R-:W-:Y:S02]  /*1700*/  IMAD.U32 R6, RZ, RZ, UR4 ;  /* 0x00000004ff067e24 */ /* 0x000fe4000f8e00ff */
[----:B------:R-:W-:-:S02]  /*1710*/  IMAD.U32 R7, RZ, RZ, UR5 ;  /* 0x00000005ff077e24 */ /* 0x000fc4000f8e00ff */
[----:B------:R-:W-:Y:S02]  /*1720*/  IMAD.U32 R11, RZ, RZ, UR7 ;  /* 0x00000007ff0b7e24 */ /* 0x000fe4000f8e00ff */
[----:B------:R-:W-:Y:S02]  /*1730*/  IMAD.MOV.U32 R8, RZ, RZ, 0x1e1 ;  /* 0x000001e1ff087424 */ /* 0x000fe400078e00ff */
[----:B0-----:R-:W-:Y:S02]  /*1740*/  IMAD.MOV.U32 R12, RZ, RZ, 0x1 ;  /* 0x00000001ff0c7424 */ /* 0x001fe400078e00ff */
[----:B-1----:R-:W-:-:S07]  /*1750*/  IMAD.MOV.U32 R13, RZ, RZ, RZ ;  /* 0x000000ffff0d7224 */ /* 0x002fce00078e00ff */
[----:B------:R-:W-:-:S07]  /*1760*/  LEPC R20, `(.L_x_17) ;  /* 0x000000001014794e */ /* 0x000fce0000000000 */
[----:B--2--5:R-:W-:Y:S05]  /*1770*/  CALL.ABS.NOINC R14 ;  /* 0x000000000e007343 */ /* 0x024fea0003c00000 */
.L_x_17:
[----:B-1----:R-:W-:-:S04]  /*1780*/  LOP3.LUT R0, R16, 0x1, RZ, 0xfc, !PT ;  /* 0x0000000110007812 */ /* 0x002fc800078efcff */
[----:B------:R-:W-:-:S13]  /*1790*/  ISETP.NE.AND P0, PT, R0, 0x3, PT ;  /* 0x000000030000780c */ /* 0x000fda0003f05270 */
[----:B------:R-:W-:Y:S05]  /*17a0*/  @!P0 BRA `(.L_x_18) ;  /* 0x0000000000048947 */ /* 0x000fea0003800000 */
[----:B------:R-:W-:Y:S01]  /*17b0*/  BPT.TRAP 0x1 ;  /* 0x000000040000795c */ /* 0x000fe20000300000 */
.L_x_18:
[----:B------:R-:W-:Y:S02]  /*17c0*/  IMAD.U32 R3, RZ, RZ, UR38 ;  /* 0x00000026ff037e24 */ /* 0x000fe4000f8e00ff */
[----:B------:R-:W-:-:S03]  /*17d0*/  IMAD.U32 R0, RZ, RZ, UR39 ;  /* 0x00000027ff007e24 */ /* 0x000fc6000f8e00ff */
[----:B------:R-:W-:Y:S02]  /*17e0*/  LEA R3, R3, UR41, 0x3 ;  /* 0x0000002903037c11 */ /* 0x000fe4000f8e18ff */
[----:B------:R-:W-:-:S04]  /*17f0*/  SHF.L.U32 R0, R0, 0x1f, RZ ;  /* 0x0000001f00007819 */ /* 0x000fc800000006ff */
[----:B------:R1:W2:Y:S01]  /*1800*/  SYNCS.PHASECHK.TRANS64.TRYWAIT P1, [R3+URZ], R0 ;  /* 0x00000000030075a7 */ /* 0x0002a2000802017f */
[----:B------:R-:W-:Y:S05]  /*1810*/  @!P0 BRA `(.L_x_19) ;  /* 0x0000000000048947 */ /* 0x000fea0003800000 */
[----:B------:R-:W-:Y:S01]  /*1820*/  BPT.TRAP 0x1 ;  /* 0x000000040000795c */ /* 0x000fe20000300000 */
.L_x_19:
[----:B--2---:R-:W-:Y:S05]  /*1830*/  @P1 BRA `(.L_x_20) ;  /* 0x0000000000081947 */ /* 0x004fea0003800000 */
[----:B------:R-:W2:Y:S02]  /*1840*/  SYNCS.PHASECHK.TRANS64.TRYWAIT P1, [R3+URZ], R0 ;  /* 0x00000000030075a7 */ /* 0x000ea4000802017f */
[----:B--2---:R-:W-:Y:S05]  /*1850*/  @!P1 BRA `(.L_x_21) ;  /* 0x00000040009c9947 */ /* 0x004fea0003800000 */
.L_x_20:
[----:B------:R-:W-:Y:S05]  /*1860*/  WARPSYNC.ALL ;  /* 0x0000000000007948 */ /* 0x000fea0003800000 */
[----:B------:R-:W-:Y:S01]  /*1870*/  ULEA UR8, UR38, UR44, 0x9 ;  /* 0x0000002c26087291 */ /* 0x000fe2000f8e483f */
[----:B------:R-:W-:Y:S01]  /*1880*/  WARPGROUP.ARRIVE ;  /* 0x00000000000079c5 */ /* 0x000fe20000000000 */
[----:B------:R-:W-:Y:S01]  /*1890*/  ULEA UR9, UR38, UR45, 0x9 ;  /* 0x0000002d26097291 */ /* 0x000fe2000f8e483f */
[----:B-12---:R-:W-:Y:S01]  /*18a0*/  IMAD.U32 R0, RZ, RZ, UR43 ;  /* 0x0000002bff007e24 */ /* 0x006fe2000f8e00ff */
[----:B------:R-:W-:Y:S01]  /*18b0*/  UMOV UR5, 0x40000040 ;  /* 0x4000004000057882 */ /* 0x000fe20000000000 */
[----:B------:R-:W-:-:S02]  /*18c0*/  UMOV UR7, 0x40000040 ;  /* 0x4000004000077882 */ /* 0x000fc40000000000 */
[----:B------:R-:W-:Y:S01]  /*18d0*/  UMOV UR4, UR8 ;  /* 0x0000000800047c82 */ /* 0x000fe20008000000 */
[----:B------:R-:W-:Y:S01]  /*18e0*/  ISETP.GE.AND P1, PT, R0, 0x1, PT ;  /* 0x000000010000780c */ /* 0x000fe20003f26270 */
[----:B------:R-:W-:Y:S02]  /*18f0*/  UMOV UR6, UR9 ;  /* 0x0000000900067c82 */ /* 0x000fe40008000000 */
[----:B------:R-:W-:Y:S01]  /*1900*/  IGMMA.64x64x32.S8.S8 R24, gdesc[UR4], RZ, !UPT, gsb0 ;  /* 0x01e00000041879f1 */ /* 0x000fe2000c0410ff */
[----:B------:R-:W-:Y:S02]  /*1910*/  UIADD3 UR4, UR8, 0x2, URZ ;  /* 0x0000000208047890 */ /* 0x000fe4000fffe03f */
[----:B------:R-:W-:Y:S01]  /*1920*/  UIADD3 UR6, UR9, 0x2, URZ ;  /* 0x0000000209067890 */ /* 0x000fe2000fffe03f */
[----:B------:R-:W-:Y:S01]  /*1930*/  UMOV UR5, 0x40000040 ;  /* 0x4000004000057882 */ /* 0x000fe20000000000 */
[----:B------:R-:W-:Y:S01]  /*1940*/  UMOV UR7, 0x40000040 ;  /* 0x4000004000077882 */ /* 0x000fe20000000000 */
[----:B------:R-:W-:-:S02]  /*1950*/  WARPGROUP.DEPBAR.LE gsb0, 0x0 ;  /* 0x00008000000079c5 */ /* 0x000fc40000010000 */
[----:B------:R-:W-:-:S06]  /*1960*/  WARPGROUP.ARRIVE ;  /* 0x00000000000079c5 */ /* 0x000fcc0000000000 */
[----:B------:R-:W-:Y:S01]  /*1970*/  IGMMA.64x64x32.S8.S8 R24, gdesc[UR4], R24, gsb0 ;  /* 0x01e00000041879f1 */ /* 0x000fe20008041018 */
[----:B------:R-:W-:Y:S02]  /*1980*/  UIADD3 UR4, UR8, 0x4, URZ ;  /* 0x0000000408047890 */ /* 0x000fe4000fffe03f */
[----:B------:R-:W-:Y:S01]  /*1990*/  UIADD3 UR6, UR9, 0x4, URZ ;  /* 0x0000000409067890 */ /* 0x000fe2000fffe03f */
[----:B------:R-:W-:Y:S01]  /*19a0*/  UMOV UR5, 0x40000040 ;  /* 0x4000004000057882 */ /* 0x000fe20000000000 */
[----:B------:R-:W-:Y:S01]  /*19b0*/  UMOV UR7, 0x40000040 ;  /* 0x4000004000077882 */ /* 0x000fe20000000000 */
[----:B------:R-:W-:Y:S02]  /*19c0*/  WARPGROUP.DEPBAR.LE gsb0, 0x0 ;  /* 0x00008000000079c5 */ /* 0x000fe40000010000 */
        /* <DEDUP_REMOVED lines=8> */
[----:B------:R-:W-:Y:S03]  /*1a50*/  IGMMA.64x64x32.S8.S8 R24, gdesc[UR4], R24, gsb0 ;  /* 0x01e00000041879f1 */ /* 0x000fe60008041018 */
[----:B------:R-:W-:Y:S02]  /*1a60*/  WARPGROUP.DEPBAR.LE gsb0, 0x0 ;  /* 0x00008000000079c5 */ /* 0x000fe40000010000 */
[----:B------:R-:W-:Y:S05]  /*1a70*/  @!P1 BRA `(.L_x_22) ;  /* 0x0000000400109947 */ /* 0x000fea0003800000 */
[----:B------:R-:W-:Y:S01]  /*1a80*/  UIADD3 UR4, UR38, 0x1, URZ ;  /* 0x0000000126047890 */ /* 0x000fe2000fffe03f */
[----:B------:R-:W-:Y:S01]  /*1a90*/  IMAD.U32 R0, RZ, RZ, UR43 ;  /* 0x0000002bff007e24 */ /* 0x000fe2000f8e00ff */
[----:B------:R-:W-:Y:S02]  /*1aa0*/  UMOV UR9, UR38 ;  /* 0x0000002600097c82 */ /* 0x000fe40008000000 */
[----:B------:R-:W-:-:S04]  /*1ab0*/  UISETP.NE.AND UP0, UPT, UR4, 0xe, UPT ;  /* 0x0000000e0400788c */ /* 0x000fc8000bf05270 */
[----:B------:R-:W-:Y:S02]  /*1ac0*/  USEL UR5, URZ, 0x1, UP0 ;  /* 0x000000013f057887 */ /* 0x000fe40008000000 */
[----:B------:R-:W-:Y:S02]  /*1ad0*/  USEL UR8, UR4, URZ, UP0 ;  /* 0x0000003f04087287 */ /* 0x000fe40008000000 */
[----:B------:R-:W-:-:S06]  /*1ae0*/  ULOP3.LUT UR5, UR39, UR5, URZ, 0x3c, !UPT ;  /* 0x0000000527057292 */ /* 0x000fcc000f8e3c3f */
[----:B------:R-:W-:-:S07]  /*1af0*/  IMAD.U32 R5, RZ, RZ, UR5 ;  /* 0x00000005ff057e24 */ /* 0x000fce000f8e00ff */
.L_x_29:
[----:B-12---:R-:W-:Y:S05]  /*1b00*/  @!P0 BRA `(.L_x_23) ;  /* 0x0000000000048947 */ /* 0x006fea0003800000 */
[----:B------:R-:W-:Y:S01]  /*1b10*/  BPT.TRAP 0x1 ;  /* 0x000000040000795c */ /* 0x000fe20000300000 */
.L_x_23:
[----:B------:R-:W-:Y:S01]  /*1b20*/  ULEA UR4, UR8, UR41, 0x3 ;  /* 0x0000002908047291 */ /* 0x000fe2000f8e183f */
[----:B------:R-:W-:-:S08]  /*1b30*/  SHF.L.U32 R3, R5, 0x1f, RZ ;  /* 0x0000001f05037819 */ /* 0x000fd000000006ff */
[----:B------:R1:W2:Y:S01]  /*1b40*/  SYNCS.PHASECHK.TRANS64.TRYWAIT P1, [UR4], R3 ;  /* 0x00000003ff0075a7 */ /* 0x0002a20008020144 */
[----:B------:R-:W-:Y:S05]  /*1b50*/  @!P0 BRA `(.L_x_24) ;  /* 0x0000000000048947 */ /* 0x000fea0003800000 */
[----:B------:R-:W-:Y:S01]  /*1b60*/  BPT.TRAP 0x1 ;  /* 0x000000040000795c */ /* 0x000fe20000300000 */
.L_x_24:
[----:B--2---:R-:W-:Y:S05]  /*1b70*/  @P1 BRA `(.L_x_25) ;  /* 0x0000000000081947 */ /* 0x004fea0003800000 */
[----:B------:R-:W2:Y:S02]  /*1b80*/  SYNCS.PHASECHK.TRANS64.TRYWAIT P1, [UR4], R3 ;  /* 0x00000003ff0075a7 */ /* 0x000ea40008020144 */
[----:B--2---:R-:W-:Y:S05]  /*1b90*/  @!P1 BRA `(.L_x_26) ;  /* 0x0000003c00e09947 */ /* 0x004fea0003800000 */
.L_x_25:
[----:B------:R-:W-:Y:S01]  /*1ba0*/  ULEA UR10, UR8, UR44, 0x9 ;  /* 0x0000002c080a7291 */ /* 0x000fe2000f8e483f */
[----:B------:R-:W-:Y:S01]  /*1bb0*/  WARPGROUP.ARRIVE ;  /* 0x00000000000079c5 */ /* 0x000fe20000000000 */
[----:B------:R-:W-:Y:S01]  /*1bc0*/  ULEA UR11, UR8, UR45, 0x9 ;  /* 0x0000002d080b7291 */ /* 0x000fe2000f8e483f */
[----:B------:R-:W-:Y:S01]  /*1bd0*/  UMOV UR5, 0x40000040 ;  /* 0x4000004000057882 */ /* 0x000fe20000000000 */
[----:B------:R-:W-:-:S03]  /*1be0*/  UMOV UR7, 0x40000040 ;  /* 0x4000004000077882 */ /* 0x000fc60000000000 */
[----:B------:R-:W-:Y:S02]  /*1bf0*/  UMOV UR4, UR10 ;  /* 0x0000000a00047c82 */ /* 0x000fe40008000000 */
[----:B------:R-:W-:Y:S02]  /*1c00*/  UMOV UR6, UR11 ;  /* 0x0000000b00067c82 */ /* 0x000fe40008000000 */
[----:B------:R-:W-:Y:S01]  /*1c10*/  IGMMA.64x64x32.S8.S8 R24, gdesc[UR4], R24, gsb0 ;  /* 0x01e00000041879f1 */ /* 0x000fe20008041018 */
        /* <DEDUP_REMOVED lines=23> */
[----:B------:R-:W-:Y:S01]  /*1d90*/  BPT.TRAP 0x1 ;  /* 0x000000040000795c */ /* 0x000fe20000300000 */
.L_x_27:
[----:B------:R-:W-:Y:S01]  /*1da0*/  ULEA UR4, UR9, UR41, 0x3 ;  /* 0x0000002909047291 */ /* 0x000fe2000f8e183f */
[----:B------:R-:W-:-:S03]  /*1db0*/  ISETP.GT.U32.AND P1, PT, R16, 0x1, PT ;  /* 0x000000011000780c */ /* 0x000fc60003f24070 */
[----:B------:R-:W-:-:S04]  /*1dc0*/  UIADD3 UR4, UR4, 0x70, URZ ;  /* 0x0000007004047890 */ /* 0x000fc8000fffe03f */
[----:B------:R-:W-:-:S09]  /*1dd0*/  UPRMT UR4, URZ, 0x654, UR4 ;  /* 0x000006543f047896 */ /* 0x000fd20008000004 */
[----:B------:R-:W-:Y:S01]  /*1de0*/  SYNCS.ARRIVE.TRANS64.RED.A1T0 RZ, [UR4], RZ ;  /* 0x000000ffffff79a7 */ /* 0x000fe20008100404 */
[----:B------:R-:W-:Y:S05]  /*1df0*/  @P1 BRA `(.L_x_28) ;  /* 0x0000000000041947 */ /* 0x000fea0003800000 */
[----:B------:R-:W-:Y:S01]  /*1e00*/  BPT.TRAP 0x1 ;  /* 0x000000040000795c */ /* 0x000fe20000300000 */
.L_x_28:
[----:B------:R-:W-:Y:S01]  /*1e10*/  UIADD3 UR8, UR8, 0x1, URZ ;  /* 0x0000000108087890 */ /* 0x000fe2000fffe03f */
[C---:B------:R-:W-:Y:S01]  /*1e20*/  ISETP.GT.AND P1, PT, R0.reuse, 0x1, PT ;  /* 0x000000010000780c */ /* 0x040fe20003f24270 */
[----:B------:R-:W-:Y:S01]  /*1e30*/  UIADD3 UR9, UR9, 0x1, URZ ;  /* 0x0000000109097890 */ /* 0x000fe2000fffe03f */
[----:B------:R-:W-:Y:S01]  /*1e40*/  VIADD R0, R0, 0xffffffff ;  /* 0xffffffff00007836 */ /* 0x000fe20000000000 */
[----:B------:R-:W-:Y:S02]  /*1e50*/  UISETP.NE.AND UP0, UPT, UR8, 0xe, UPT ;  /* 0x0000000e0800788c */ /* 0x000fe4000bf05270 */
[----:B------:R-:W-:Y:S02]  /*1e60*/  UISETP.NE.AND UP1, UPT, UR9, 0xe, UPT ;  /* 0x0000000e0900788c */ /* 0x000fe4000bf25270 */
[----:B------:R-:W-:Y:S02]  /*1e70*/  USEL UR4, URZ, 0x1, UP0 ;  /* 0x000000013f047887 */ /* 0x000fe40008000000 */
[----:B------:R-:W-:-:S02]  /*1e80*/  USEL UR8, UR8, URZ, UP0 ;  /* 0x0000003f08087287 */ /* 0x000fc40008000000 */
[----:B------:R-:W-:Y:S02]  /*1e90*/  USEL UR9, UR9, URZ, UP1 ;  /* 0x0000003f09097287 */ /* 0x000fe40008800000 */
[----:B------:R-:W-:Y:S01]  /*1ea0*/  LOP3.LUT R5, R5, UR4, RZ, 0x3c, !PT ;  /* 0x0000000405057c12 */ /* 0x000fe2000f8e3cff */
[----:B------:R-:W-:Y:S09]  /*1eb0*/  @P1 BRA `(.L_x_29) ;  /* 0xfffffffc00101947 */ /* 0x000ff2000383ffff */
.L_x_22:
[----:B------:R-:W3:Y:S01]  /*1ec0*/  LDC R0, c[0x0][0x28c] ;  /* 0x0000a300ff007b82 */ /* 0x000ee20000000800 */
[----:B------:R4:W-:Y:S01]  /*1ed0*/  SYNCS.ARRIVE.TRANS64.A1T0 RZ, [R62+UR47], RZ ;  /* 0x000000ff3eff79a7 */ /* 0x0009e2000810002f */
[----:B---3--:R-:W-:-:S13]  /*1ee0*/  ISETP.GE.AND P1, PT, R0, 0x1, PT ;  /* 0x000000010000780c */ /* 0x008fda0003f26270 */
[----:B----4-:R-:W-:Y:S05]  /*1ef0*/  @!P1 BRA `(.L_x_30) ;  /* 0x0000000000389947 */ /* 0x010fea0003800000 */
[----:B------:R-:W-:Y:S05]  /*1f00*/  @!P0 BRA `(.L_x_31) ;  /* 0x0000000000048947 */ /* 0x000fea0003800000 */
[----:B------:R-:W-:Y:S01]  /*1f10*/  BPT.TRAP 0x1 ;  /* 0x000000040000795c */ /* 0x000fe20000300000 */
.L_x_31:
[----:B------:R-:W-:Y:S01]  /*1f20*/  UIADD3 UR6, UR43, UR38, URZ ;  /* 0x000000262b067290 */ /* 0x000fe2000fffe03f */
[----:B------:R-:W-:-:S03]  /*1f30*/  ISETP.GT.U32.AND P0, PT, R16, 0x1, PT ;  /* 0x000000011000780c */ /* 0x000fc60003f04070 */
[----:B------:R-:W-:-:S04]  /*1f40*/  USHF.R.U32.HI UR4, URZ, 0x1, UR6 ;  /* 0x000000013f047899 */ /* 0x000fc80008011606 */
[----:B------:R-:W-:-:S04]  /*1f50*/  UIMAD.WIDE.U32 UR4, UR4, -0x6db6db6d, URZ ;  /* 0x92492493040478a5 */ /* 0x000fc8000f8e003f */
[----:B------:R-:W-:-:S04]  /*1f60*/  USHF.R.U32.HI UR4, URZ, 0x2, UR5 ;  /* 0x000000023f047899 */ /* 0x000fc80008011605 */
[----:B------:R-:W-:-:S04]  /*1f70*/  UIMAD UR6, UR4, -0xe, UR6 ;  /* 0xfffffff2040678a4 */ /* 0x000fc8000f8e0206 */
[----:B------:R-:W-:-:S04]  /*1f80*/  ULEA UR6, UR6, UR41, 0x3 ;  /* 0x0000002906067291 */ /* 0x000fc8000f8e183f */
[----:B------:R-:W-:-:S04]  /*1f90*/  UIADD3 UR6, UR6, 0x70, URZ ;  /* 0x0000007006067890 */ /* 0x000fc8000fffe03f */
[----:B------:R-:W-:-:S09]  /*1fa0*/  UPRMT UR6, URZ, 0x654, UR6 ;  /* 0x000006543f067896 */ /* 0x000fd20008000006 */
[----:B------:R-:W-:Y:S01]  /*1fb0*/  SYNCS.ARRIVE.TRANS64.RED.A1T0 RZ, [UR6], RZ ;  /* 0x000000ffffff79a7 */ /* 0x000fe20008100406 */
[----:B------:R-:W-:Y:S05]  /*1fc0*/  @P0 BRA `(.L_x_30) ;  /* 0x0000000000040947 */ /* 0x000fea0003800000 */
[----:B------:R-:W-:Y:S01]  /*1fd0*/  BPT.TRAP 0x1 ;  /* 0x000000040000795c */ /* 0x000fe20000300000 */
.L_x_30:
[----:B------:R-:W-:Y:S01]  /*1fe0*/  SHF.L.U32 R0, R67, 0x1f, RZ ;  /* 0x0000001f43007819 */ /* 0x000fe200000006ff */
[----:B------:R-:W-:Y:S01]  /*1ff0*/  UIADD3 UR38, UR46, UR38, URZ ;  /* 0x000000262e267290 */ /* 0x000fe2000fffe03f */
[----:B------:R-:W3:Y:S01]  /*2000*/  LDC R15, c[0x0][0x288] ;  /* 0x0000a200ff0f7b82 */ /* 0x000ee20000000800 */
[----:B------:R-:W-:Y:S01]  /*2010*/  UISETP.GE.U32.AND UP1, UPT, UR46, 0xe, UPT ;  /* 0x0000000e2e00788c */ /* 0x000fe2000bf26070 */
[----:B------:R-:W-:Y:S01]  /*2020*/  IMAD.SHL.U32 R8, R60, 0x2, RZ ;  /* 0x000000023c087824 */ /* 0x000fe200078e00ff */
[----:B------:R-:W-:Y:S02]  /*2030*/  UISETP.GT.U32.AND UP0, UPT, UR38, 0xd, UPT ;  /* 0x0000000d2600788c */ /* 0x000fe4000bf04070 */
[----:B------:R-:W-:Y:S02]  /*2040*/  USHF.R.U32.HI UR4, URZ, 0x1, UR38 ;  /* 0x000000013f047899 */ /* 0x000fe40008011626 */
[----:B------:R-:W-:Y:S01]  /*2050*/  UISETP.LT.U32.AND UP0, UPT, UR46, 0xe, UP0 ;  /* 0x0000000e2e00788c */ /* 0x000fe20008701070 */
[----:B------:R-:W4:Y:S01]  /*2060*/  SYNCS.PHASECHK.TRANS64.TRYWAIT P0, [R61+UR42+0x10], R0 ;  /* 0x000010003d0075a7 */ /* 0x000f22000800016a */
[----:B------:R-:W-:Y:S01]  /*2070*/  UIMAD.WIDE.U32 UR4, UR4, -0x6db6db6d, URZ ;  /* 0x92492493040478a5 */ /* 0x000fe2000f8e003f */
[----:B------:R-:W-:Y:S01]  /*2080*/  SHF.R.S32.HI R9, RZ, 0x1f, R8 ;  /* 0x0000001fff097819 */ /* 0x000fe20000011408 */
[----:B------:R-:W-:-:S02]  /*2090*/  USEL UR6, URZ, 0x1, !UP0 ;  /* 0x000000013f067887 */ /* 0x000fc4000c000000 */
[----:B------:R-:W-:Y:S02]  /*20a0*/  USHF.R.U32.HI UR4, URZ, 0x2, UR5 ;  /* 0x000000023f047899 */ /* 0x000fe40008011605 */
[----:B------:R-:W-:Y:S02]  /*20b0*/  ULOP3.LUT UR39, UR39, UR6, URZ, 0x3c, !UPT ;  /* 0x0000000627277292 */ /* 0x000fe4000f8e3c3f */
[----:B------:R-:W-:Y:S02]  /*20c0*/  UIMAD UR38, UR4, -0xe, UR38 ;  /* 0xfffffff2042678a4 */ /* 0x000fe4000f8e0226 */
[----:B------:R-:W-:Y:S01]  /*20d0*/  @UP1 ULOP3.LUT UR39, UR39, 0x1, UR4, 0x78, !UPT ;  /* 0x0000000127271892 */ /* 0x000fe2000f8e7804 */
[----:B---34-:R-:W-:Y:S11]  /*20e0*/  @!P0 BRA `(.L_x_32) ;  /* 0x0000003800a48947 */ /* 0x018ff60003800000 */
.L_x_136:
[----:B---3--:R-:W-:Y:S01]  /*20f0*/  IMAD.SHL.U32 R0, R19, 0x40, RZ ;  /* 0x0000004013007824 */ /* 0x008fe200078e00ff */
[----:B------:R-:W-:Y:S01]  /*2100*/  ULDC UR6, c[0x0][0x284] ;  /* 0x0000a10000067ab9 */ /* 0x000fe20000000800 */
[----:B------:R-:W-:Y:S01]  /*2110*/  IMAD.SHL.U32 R22, R22, 0x40, RZ ;  /* 0x0000004016167824 */ /* 0x000fe200078e00ff */
[----:B------:R-:W-:Y:S01]  /*2120*/  SHF.R.S32.HI R69, RZ, 0x1f, R2 ;  /* 0x0000001fff457819 */ /* 0x000fe20000011402 */
[----:B------:R-:W-:Y:S01]  /*2130*/  ULDC.64 UR4, c[0x0][0x5d0] ;  /* 0x0001740000047ab9 */ /* 0x000fe20000000a00 */
[----:B------:R-:W-:Y:S01]  /*2140*/  ISETP.GE.AND P0, PT, R0, UR6, PT ;  /* 0x0000000600007c0c */ /* 0x000fe2000bf06270 */
[----:B--2---:R-:W-:Y:S01]  /*2150*/  IMAD.WIDE.U32 R4, R2, UR4, R8 ;  /* 0x0000000402047c25 */ /* 0x004fe2000f8e0008 */
[----:B------:R-:W-:Y:S02]  /*2160*/  SHF.R.S32.HI R68, RZ, 0x1f, R22 ;  /* 0x0000001fff447819 */ /* 0x000fe40000011416 */
[C---:B------:R-:W-:Y:S01]  /*2170*/  ISETP.GE.OR P0, PT, R22.reuse, R15, P0 ;  /* 0x0000000f1600720c */ /* 0x040fe20000706670 */
[----:B-1----:R-:W-:Y:S01]  /*2180*/  IMAD R3, R69, UR4, RZ ;  /* 0x0000000445037c24 */ /* 0x002fe2000f8e02ff */
[----:B------:R-:W-:-:S03]  /*2190*/  IADD3 R4, P1, R22, R4, RZ ;  /* 0x0000000416047210 */ /* 0x000fc60007f3e0ff */
[----:B------:R-:W-:-:S05]  /*21a0*/  IMAD R3, R2, UR5, R3 ;  /* 0x0000000502037c24 */ /* 0x000fca000f8e0203 */
[----:B------:R-:W-:-:S03]  /*21b0*/  IADD3.X R5, R68, R5, R3, P1, !PT ;  /* 0x0000000544057210 */ /* 0x000fc60000ffe403 */
[----:B------:R-:W-:Y:S05]  /*21c0*/  @P0 BRA `(.L_x_33) ;  /* 0x0000001c00200947 */ /* 0x000fea0003800000 */
[----:B------:R-:W1:Y:S01]  /*21d0*/  LDC.64 R10, c[0x0][0x5c8] ;  /* 0x00017200ff0a7b82 */ /* 0x000e620000000a00 */
[----:B0-----:R-:W-:Y:S01]  /*21e0*/  IMAD.WIDE R12, R19, 0x40, R58 ;  /* 0x00000040130c7825 */ /* 0x001fe200078e023a */
[----:B------:R-:W-:Y:S01]  /*21f0*/  ULDC.64 UR4, c[0x0][0x5c0] ;  /* 0x0001700000047ab9 */ /* 0x000fe20000000a00 */
[----:B------:R-:W-:Y:S02]  /*2200*/  BSSY B0, `(.L_x_33) ;  /* 0x00001c4000007945 */ /* 0x000fe40003800000 */
[----:B------:R-:W-:Y:S02]  /*2210*/  IMAD.IADD R70, R65, 0x1, -R0 ;  /* 0x0000000141467824 */ /* 0x000fe400078e0a00 */
[-C--:B-1----:R-:W-:Y:S02]  /*2220*/  IMAD R3, R13, R10.reuse, RZ ;  /* 0x0000000a0d037224 */ /* 0x082fe400078e02ff */
[----:B------:R-:W-:-:S04]  /*2230*/  IMAD.WIDE.U32 R4, R12, R10, R4 ;  /* 0x0000000a0c047225 */ /* 0x000fc800078e0004 */
[----:B------:R-:W-:Y:S01]  /*2240*/  IMAD R3, R12, R11, R3 ;  /* 0x0000000b0c037224 */ /* 0x000fe200078e0203 */
[----:B------:R-:W-:-:S03]  /*2250*/  IADD3 R6, P0, R4, UR4, RZ ;  /* 0x0000000404067c10 */ /* 0x000fc6000ff1e0ff */
[----:B------:R-:W-:Y:S01]  /*2260*/  IMAD.IADD R3, R5, 0x1, R3 ;  /* 0x0000000105037824 */ /* 0x000fe200078e0203 */
[----:B------:R-:W-:-:S04]  /*2270*/  LEA R4, P1, R10, R6, 0x3 ;  /* 0x000000060a047211 */ /* 0x000fc800078218ff */
[----:B------:R-:W-:Y:S01]  /*2280*/  IADD3.X R7, R3, UR5, RZ, P0, !PT ;  /* 0x0000000503077c10 */ /* 0x000fe200087fe4ff */
[----:B------:R-:W-:Y:S01]  /*2290*/  IMAD R3, R60, -0x2, R15 ;  /* 0xfffffffe3c037824 */ /* 0x000fe200078e020f */
[----:B-----5:R-:W-:Y:S02]  /*22a0*/  ISETP.NE.AND P0, PT, R57, RZ, PT ;  /* 0x000000ff3900720c */ /* 0x020fe40003f05270 */
[----:B------:R-:W-:Y:S01]  /*22b0*/  LEA.HI.X R5, R10, R7, R11, 0x3, P1 ;  /* 0x000000070a057211 */ /* 0x000fe200008f1c0b */
[----:B------:R-:W-:-:S10]  /*22c0*/  IMAD.IADD R71, R3, 0x1, -R22 ;  /* 0x0000000103477824 */ /* 0x000fd400078e0a16 */
[----:B------:R-:W-:Y:S05]  /*22d0*/  @!P0 BRA `(.L_x_34) ;  /* 0x0000001400188947 */ /* 0x000fea0003800000 */
[----:B------:R-:W0:Y:S01]  /*22e0*/  LDC.64 R14, c[0x0][0x5b0] ;  /* 0x00016c00ff0e7b82 */ /* 0x000e220000000a00 */
[----:B------:R-:W-:Y:S01]  /*22f0*/  ULDC.64 UR4, c[0x0][0x5b8] ;  /* 0x00016e0000047ab9 */ /* 0x000fe20000000a00 */
[----:B------:R-:W-:Y:S01]  /*2300*/  ISETP.GE.AND P3, PT, R71, 0x1, PT ;  /* 0x000000014700780c */ /* 0x000fe20003f66270 */
[----:B------:R-:W-:Y:S01]  /*2310*/  IMAD.WIDE.U32 R8, R2, UR4, R8 ;  /* 0x0000000402087c25 */ /* 0x000fe2000f8e0008 */
[----:B------:R-:W-:Y:S02]  /*2320*/  BSSY B1, `(.L_x_35) ;  /* 0x000000e000017945 */ /* 0x000fe40003800000 */
[----:B------:R-:W-:Y:S01]  /*2330*/  ISETP.LT.OR P1, PT, R70, 0x1, !P3 ;  /* 0x000000014600780c */ /* 0x000fe20005f21670 */
[----:B------:R-:W-:Y:S01]  /*2340*/  IMAD R3, R69, UR4, RZ ;  /* 0x0000000445037c24 */ /* 0x000fe2000f8e02ff */
[----:B------:R-:W1:Y:S01]  /*2350*/  LDC.64 R20, c[0x0][0x5a8] ;  /* 0x00016a00ff147b82 */ /* 0x000e620000000a00 */
[----:B------:R-:W-:Y:S02]  /*2360*/  IADD3 R10, P0, R22, R8, RZ ;  /* 0x00000008160a7210 */ /* 0x000fe40007f1e0ff */
[----:B------:R-:W-:-:S05]  /*2370*/  IMAD R3, R2, UR5, R3 ;  /* 0x0000000502037c24 */ /* 0x000fca000f8e0203 */
[----:B------:R-:W-:Y:S01]  /*2380*/  IADD3.X R11, R68, R9, R3, P0, !PT ;  /* 0x00000009440b7210 */ /* 0x000fe200007fe403 */
[-C--:B0-----:R-:W-:Y:S02]  /*2390*/  IMAD R0, R13, R14.reuse, RZ ;  /* 0x0000000e0d007224 */ /* 0x081fe400078e02ff */
[----:B------:R-:W-:-:S04]  /*23a0*/  IMAD.WIDE.U32 R2, R12, R14, R10 ;  /* 0x0000000e0c027225 */ /* 0x000fc800078e000a */
[----:B------:R-:W-:Y:S01]  /*23b0*/  IMAD R19, R12, R15, R0 ;  /* 0x0000000f0c137224 */ /* 0x000fe200078e0200 */
[----:B-1----:R-:W-:-:S04]  /*23c0*/  IADD3 R2, P0, R2, R20, RZ ;  /* 0x0000001402027210 */ /* 0x002fc80007f1e0ff */
[----:B------:R-:W-:Y:S01]  /*23d0*/  IADD3.X R3, R21, R3, R19, P0, !PT ;  /* 0x0000000315037210 */ /* 0x000fe200007fe413 */
[----:B------:R-:W-:Y:S08]  /*23e0*/  @P1 BRA `(.L_x_36) ;  /* 0x0000000000041947 */ /* 0x000ff00003800000 */
[----:B------:R0:W5:Y:S02]  /*23f0*/  LDG.E.U8 R66, desc[UR36][R2.64] ;  /* 0x0000002402427981 */ /* 0x000164000c1e1100 */
.L_x_36:
[----:B------:R-:W-:Y:S05]  /*2400*/  BSYNC B1 ;  /* 0x0000000000017941 */ /* 0x000fea0003800000 */
.L_x_35:
[----:B-----5:R-:W-:Y:S01]  /*2410*/  LOP3.LUT R0, R66, 0xffff, RZ, 0xc0, !PT ;  /* 0x0000ffff42007812 */ /* 0x020fe200078ec0ff */
[C---:B------:R-:W-:Y:S01]  /*2420*/  IMAD.SHL.U32 R8, R14.reuse, 0x8, RZ ;  /* 0x000000080e087824 */ /* 0x040fe200078e00ff */
[----:B------:R-:W-:Y:S01]  /*2430*/  SHF.L.U64.HI R9, R14, 0x3, R15 ;  /* 0x000000030e097819 */ /* 0x000fe2000001020f */
[----:B------:R-:W-:Y:S01]  /*2440*/  BSSY B1, `(.L_x_37) ;  /* 0x000000e000017945 */ /* 0x000fe20003800000 */
[----:B------:R-:W-:Y:S02]  /*2450*/  PRMT R0, R0, 0x8880, RZ ;  /* 0x0000888000007816 */ /* 0x000fe400000000ff */
[----:B------:R-:W-:Y:S01]  /*2460*/  ISETP.GE.AND P2, PT, R71, 0x2, PT ;  /* 0x000000024700780c */ /* 0x000fe20003f46270 */
[----:B------:R-:W-:-:S03]  /*2470*/  IMAD.WIDE.U32 R8, R12, R14, R8 ;  /* 0x0000000e0c087225 */ /* 0x000fc600078e0008 */
[----:B------:R-:W-:Y:S01]  /*2480*/  ISETP.LT.OR P0, PT, R70, 0x1, !P2 ;  /* 0x000000014600780c */ /* 0x000fe20005701670 */
[----:B------:R-:W-:Y:S01]  /*2490*/  IMAD R13, R0, R57, RZ ;  /* 0x00000039000d7224 */ /* 0x000fe200078e02ff */
[----:B------:R-:W-:Y:S01]  /*24a0*/  IADD3 R8, P4, P5, R10, R20, R8 ;  /* 0x000000140a087210 */ /* 0x000fe20007d9e008 */
[----:B------:R-:W-:Y:S02]  /*24b0*/  IMAD.IADD R12, R19, 0x1, R9 ;  /* 0x00000001130c7824 */ /* 0x000fe400078e0209 */
[----:B------:R-:W-:-:S05]  /*24c0*/  @!P1 IMAD R15, R24, R56, R13 ;  /* 0x00000038180f9224 */ /* 0x000fca00078e020d */
[----:B------:R1:W-:Y:S03]  /*24d0*/  @!P1 STG.E.U8 desc[UR36][R6.64], R15 ;  /* 0x0000000f06009986 */ /* 0x0003e6000c101124 */
[----:B------:R-:W-:Y:S05]  /*24e0*/  @P0 BRA `(.L_x_38) ;  /* 0x00000000000c0947 */ /* 0x000fea0003800000 */
[----:B------:R-:W2:Y:S02]  /*24f0*/  LDG.E.U8 R66, desc[UR36][R2.64+0x1] ;  /* 0x0000012402427981 */ /* 0x000ea4000c1e1100 */
[----:B--2---:R-:W-:-:S05]  /*2500*/  PRMT R0, R66, 0x8880, RZ ;  /* 0x0000888042007816 */ /* 0x004fca00000000ff */
[----:B------:R-:W-:-:S07]  /*2510*/  IMAD R13, R0, R57, RZ ;  /* 0x00000039000d7224 */ /* 0x000fce00078e02ff */
.L_x_38:
[----:B------:R-:W-:Y:S05]  /*2520*/  BSYNC B1 ;  /* 0x0000000000017941 */ /* 0x000fea0003800000 */
.L_x_37:
[C---:B------:R-:W-:Y:S01]  /*2530*/  ISETP.LT.OR P3, PT, R70.reuse, 0x9, !P3 ;  /* 0x000000094600780c */ /* 0x040fe20005f61670 */
[----:B------:R-:W-:Y:S01]  /*2540*/  @!P0 IMAD R25, R25, R56, R13 ;  /* 0x0000003819198224 */ /* 0x000fe200078e020d */
[----:B------:R-:W-:Y:S01]  /*2550*/  ISETP.GE.AND P1, PT, R71, 0x9, PT ;  /* 0x000000094700780c */ /* 0x000fe20003f26270 */
[----:B------:R-:W-:Y:S01]  /*2560*/  BSSY B1, `(.L_x_39) ;  /* 0x000000b000017945 */ /* 0x000fe20003800000 */
[----:B------:R-:W-:Y:S02]  /*2570*/  IADD3.X R9, R11, R21, R12, P4, P5 ;  /* 0x000000150b097210 */ /* 0x000fe400027ea40c */
[----:B------:R2:W-:Y:S01]  /*2580*/  @!P0 STG.E.U8 desc[UR36][R6.64+0x1], R25 ;  /* 0x0000011906008986 */ /* 0x0005e2000c101124 */
[----:B------:R-:W-:Y:S02]  /*2590*/  ISETP.GE.AND P0, PT, R71, 0xa, PT ;  /* 0x0000000a4700780c */ /* 0x000fe40003f06270 */
[C---:B------:R-:W-:Y:S02]  /*25a0*/  ISETP.LT.OR P2, PT, R70.reuse, 0x9, !P2 ;  /* 0x000000094600780c */ /* 0x040fe40005741670 */
[----:B------:R-:W-:-:S02]  /*25b0*/  ISETP.LT.OR P5, PT, R70, 0x1, !P1 ;  /* 0x000000014600780c */ /* 0x000fc40004fa1670 */
[----:B------:R-:W-:Y:S01]  /*25c0*/  ISETP.LT.OR P4, PT, R70, 0x1, !P0 ;  /* 0x000000014600780c */ /* 0x000fe20004781670 */
[----:B------:R-:W-:-:S12]  /*25d0*/  @P3 BRA `(.L_x_40) ;  /* 0x00000000000c3947 */ /* 0x000fd80003800000 */
[----:B------:R-:W3:Y:S02]  /*25e0*/  LDG.E.U8 R66, desc[UR36][R8.64] ;  /* 0x0000002408427981 */ /* 0x000ee4000c1e1100 */
[----:B---3--:R-:W-:-:S05]  /*25f0*/  PRMT R0, R66, 0x8880, RZ ;  /* 0x0000888042007816 */ /* 0x008fca00000000ff */
[----:B------:R-:W-:-:S07]  /*2600*/  IMAD R13, R0, R57, RZ ;  /* 0x00000039000d7224 */ /* 0x000fce00078e02ff */
.L_x_40:
[----:B------:R-:W-:Y:S05]  /*2610*/  BSYNC B1 ;  /* 0x0000000000017941 */ /* 0x000fea0003800000 */
.L_x_39:
[----:B------:R-:W-:Y:S01]  /*2620*/  @!P3 IMAD R11, R26, R56, R13 ;  /* 0x000000381a0bb224 */ /* 0x000fe200078e020d */
[----:B------:R-:W-:Y:S04]  /*2630*/  BSSY B1, `(.L_x_41) ;  /* 0x0000006000017945 */ /* 0x000fe80003800000 */
[----:B------:R3:W-:Y:S01]  /*2640*/  @!P3 STG.E.U8 desc[UR36][R4.64], R11 ;  /* 0x0000000b0400b986 */ /* 0x0007e2000c101124 */
[----:B------:R-:W-:Y:S05]  /*2650*/  @P2 BRA `(.L_x_42) ;  /* 0x00000000000c2947 */ /* 0x000fea0003800000 */
[----:B------:R-:W4:Y:S02]  /*2660*/  LDG.E.U8 R66, desc[UR36][R8.64+0x1] ;  /* 0x0000012408427981 */ /* 0x000f24000c1e1100 */
[----:B----4-:R-:W-:-:S05]  /*2670*/  PRMT R0, R66, 0x8880, RZ ;  /* 0x0000888042007816 */ /* 0x010fca00000000ff */
[----:B------:R-:W-:-:S07]  /*2680*/  IMAD R13, R0, R57, RZ ;  /* 0x00000039000d7224 */ /* 0x000fce00078e02ff */
.L_x_42:
[----:B------:R-:W-:Y:S05]  /*2690*/  BSYNC B1 ;  /* 0x0000000000017941 */ /* 0x000fea0003800000 */
.L_x_41:
[----:B------:R-:W-:Y:S01]  /*26a0*/  @!P2 IMAD R27, R27, R56, R13 ;  /* 0x000000381b1ba224 */ /* 0x000fe200078e020d */
[----:B------:R-:W-:Y:S04]  /*26b0*/  BSSY B1, `(.L_x_43) ;  /* 0x0000006000017945 */ /* 0x000fe80003800000 */
[----:B------:R4:W-:Y:S01]  /*26c0*/  @!P2 STG.E.U8 desc[UR36][R4.64+0x1], R27 ;  /* 0x0000011b0400a986 */ /* 0x0009e2000c101124 */
[----:B------:R-:W-:Y:S05]  /*26d0*/  @P5 BRA `(.L_x_44) ;  /* 0x00000000000c5947 */ /* 0x000fea0003800000 */
[----:B------:R-:W5:Y:S02]  /*26e0*/  LDG.E.U8 R66, desc[UR36][R2.64+0x8] ;  /* 0x0000082402427981 */ /* 0x000f64000c1e1100 */
[----:B-----5:R-:W-:-:S05]  /*26f0*/  PRMT R0, R66, 0x8880, RZ ;  /* 0x0000888042007816 */ /* 0x020fca00000000ff */
[----:B------:R-:W-:-:S07]  /*2700*/  IMAD R13, R0, R57, RZ ;  /* 0x00000039000d7224 */ /* 0x000fce00078e02ff */
.L_x_44:
[----:B------:R-:W-:Y:S05]  /*2710*/  BSYNC B1 ;  /* 0x0000000000017941 */ /* 0x000fea0003800000 */
.L_x_43:
[----:B---3--:R-:W-:Y:S01]  /*2720*/  @!P5 IMAD R11, R28, R56, R13 ;  /* 0x000000381c0bd224 */ /* 0x008fe200078e020d */
[----:B------:R-:W-:Y:S04]  /*2730*/  BSSY B1, `(.L_x_45) ;  /* 0x0000006000017945 */ /* 0x000fe80003800000 */
[----:B------:R3:W-:Y:S01]  /*2740*/  @!P5 STG.E.U8 desc[UR36][R6.64+0x8], R11 ;  /* 0x0000080b0600d986 */ /* 0x0007e2000c101124 */
[----:B------:R-:W-:Y:S05]  /*2750*/  @P4 BRA `(.L_x_46) ;  /* 0x00000000000c4947 */ /* 0x000fea0003800000 */
[----:B------:R-:W5:Y:S02]  /*2760*/  LDG.E.U8 R66, desc[UR36][R2.64+0x9] ;  /* 0x0000092402427981 */ /* 0x000f64000c1e1100 */
[----:B-----5:R-:W-:-:S05]  /*2770*/  PRMT R0, R66, 0x8880, RZ ;  /* 0x0000888042007816 */ /* 0x020fca00000000ff */
[----:B------:R-:W-:-:S07]  /*2780*/  IMAD R13, R0, R57, RZ ;  /* 0x00000039000d7224 */ /* 0x000fce00078e02ff */
.L_x_46:
[----:B------:R-:W-:Y:S05]  /*2790*/  BSYNC B1 ;  /* 0x0000000000017941 */ /* 0x000fea0003800000 */
.L_x_45:
[C---:B------:R-:W-:Y:S01]  /*27a0*/  ISETP.LT.OR P1, PT, R70.reuse, 0x9, !P1 ;  /* 0x000000094600780c */ /* 0x040fe20004f21670 */
[----:B------:R-:W-:Y:S01]  /*27b0*/  @!P4 IMAD R29, R29, R56, R13 ;  /* 0x000000381d1dc224 */ /* 0x000fe200078e020d */
[C---:B------:R-:W-:Y:S01]  /*27c0*/  ISETP.GE.AND P3, PT, R71.reuse, 0x11, PT ;  /* 0x000000114700780c */ /* 0x040fe20003f66270 */
[----:B------:R-:W-:Y:S01]  /*27d0*/  BSSY B1, `(.L_x_47) ;  /* 0x000000a000017945 */ /* 0x000fe20003800000 */
[----:B------:R-:W-:Y:S02]  /*27e0*/  ISETP.GE.AND P2, PT, R71, 0x12, PT ;  /* 0x000000124700780c */ /* 0x000fe40003f46270 */
[----:B------:R0:W-:Y:S01]  /*27f0*/  @!P4 STG.E.U8 desc[UR36][R6.64+0x9], R29 ;  /* 0x0000091d0600c986 */ /* 0x0001e2000c101124 */
[C---:B------:R-:W-:Y:S02]  /*2800*/  ISETP.LT.OR P0, PT, R70.reuse, 0x9, !P0 ;  /* 0x000000094600780c */ /* 0x040fe40004701670 */
[C---:B------:R-:W-:Y:S02]  /*2810*/  ISETP.LT.OR P5, PT, R70.reuse, 0x1, !P3 ;  /* 0x000000014600780c */ /* 0x040fe40005fa1670 */
[----:B------:R-:W-:-:S02]  /*2820*/  ISETP.LT.OR P4, PT, R70, 0x1, !P2 ;  /* 0x000000014600780c */ /* 0x000fc40005781670 */
[----:B------:R-:W-:Y:S11]  /*2830*/  @P1 BRA `(.L_x_48) ;  /* 0x00000000000c1947 */ /* 0x000ff60003800000 */
[----:B------:R-:W5:Y:S02]  /*2840*/  LDG.E.U8 R66, desc[UR36][R8.64+0x8] ;  /* 0x0000082408427981 */ /* 0x000f64000c1e1100 */
[----:B-----5:R-:W-:-:S05]  /*2850*/  PRMT R0, R66, 0x8880, RZ ;  /* 0x0000888042007816 */ /* 0x020fca00000000ff */
[----:B------:R-:W-:-:S07]  /*2860*/  IMAD R13, R0, R57, RZ ;  /* 0x00000039000d7224 */ /* 0x000fce00078e02ff */
.L_x_48:
[----:B------:R-:W-:Y:S05]  /*2870*/  BSYNC B1 ;  /* 0x0000000000017941 */ /* 0x000fea0003800000 */
.L_x_47:
[----:B---3--:R-:W-:Y:S01]  /*2880*/  @!P1 IMAD R11, R30, R56, R13 ;  /* 0x000000381e0b9224 */ /* 0x008fe200078e020d */
[----:B------:R-:W-:Y:S04]  /*2890*/  BSSY B1, `(.L_x_49) ;  /* 0x0000006000017945 */ /* 0x000fe80003800000 */
[----:B------:R3:W-:Y:S01]  /*28a0*/  @!P1 STG.E.U8 desc[UR36][R4.64+0x8], R11 ;  /* 0x0000080b04009986 */ /* 0x0007e2000c101124 */
[----:B------:R-:W-:Y:S05]  /*28b0*/  @P0 BRA `(.L_x_50) ;  /* 0x00000000000c0947 */ /* 0x000fea0003800000 */
[----:B------:R-:W5:Y:S02]  /*28c0*/  LDG.E.U8 R66, desc[UR36][R8.64+0x9] ;  /* 0x0000092408427981 */ /* 0x000f64000c1e1100 */
[----:B-----5:R-:W-:-:S05]  /*28d0*/  PRMT R0, R66, 0x8880, RZ ;  /* 0x0000888042007816 */ /* 0x020fca00000000ff */
[----:B------:R-:W-:-:S07]  /*28e0*/  IMAD R13, R0, R57, RZ ;  /* 0x00000039000d7224 */ /* 0x000fce00078e02ff */
.L_x_50:
[----:B------:R-:W-:Y:S05]  /*28f0*/  BSYNC B1 ;  /* 0x0000000000017941 */ /* 0x000fea0003800000 */
.L_x_49:
[----:B------:R-:W-:Y:S01]  /*2900*/  @!P0 IMAD R31, R31, R56, R13 ;  /* 0x000000381f1f8224 */ /* 0x000fe200078e020d */
[----:B------:R-:W-:Y:S04]  /*2910*/  BSSY B1, `(.L_x_51) ;  /* 0x0000006000017945 */ /* 0x000fe80003800000 */
[----:B------:R0:W-:Y:S01]  /*2920*/  @!P0 STG.E.U8 desc[UR36][R4.64+0x9], R31 ;  /* 0x0000091f04008986 */ /* 0x0001e2000c101124 */
[----:B------:R-:W-:Y:S05]  /*2930*/  @P5 BRA `(.L_x_52) ;  /* 0x00000000000c5947 */ /* 0x000fea0003800000 */
[----:B------:R-:W5:Y:S02]  /*2940*/  LDG.E.U8 R66, desc[UR36][R2.64+0x10] ;  /* 0x0000102402427981 */ /* 0x000f64000c1e1100 */
[----:B-----5:R-:W-:-:S05]  /*2950*/  PRMT R0, R66, 0x8880, RZ ;  /* 0x0000888042007816 */ /* 0x020fca00000000ff */
[----:B------:R-:W-:-:S07]  /*2960*/  IMAD R13, R0, R57, RZ ;  /* 0x00000039000d7224 */ /* 0x000fce00078e02ff */
.L_x_52:
[----:B------:R-:W-:Y:S05]  /*2970*/  BSYNC B1 ;  /* 0x0000000000017941 */ /* 0x000fea0003800000 */
.L_x_51:
[----:B---3--:R-:W-:Y:S01]  /*2980*/  @!P5 IMAD R11, R32, R56, R13 ;  /* 0x00000038200bd224 */ /* 0x008fe200078e020d */
[----:B------:R-:W-:Y:S04]  /*2990*/  BSSY B1, `(.L_x_53) ;  /* 0x0000006000017945 */ /* 0x000fe80003800000 */
[----:B------:R3:W-:Y:S01]  /*29a0*/  @!P5 STG.E.U8 desc[UR36][R6.64+0x10], R11 ;  /* 0x0000100b0600d986 */ /* 0x0007e2000c101124 */
[----:B------:R-:W-:Y:S05]  /*29b0*/  @P4 BRA `(.L_x_54) ;  /* 0x00000000000c4947 */ /* 0x000fea0003800000 */
[----:B------:R-:W5:Y:S02]  /*29c0*/  LDG.E.U8 R66, desc[UR36][R2.64+0x11] ;  /* 0x0000112402427981 */ /* 0x000f64000c1e1100 */
[----:B-----5:R-:W-:-:S05]  /*29d0*/  PRMT R0, R66, 0x8880, RZ ;  /* 0x0000888042007816 */ /* 0x020fca00000000ff */
[----:B------:R-:W-:-:S07]  /*29e0*/  IMAD R13, R0, R57, RZ ;  /* 0x00000039000d7224 */ /* 0x000fce00078e02ff */
.L_x_54:
[----:B------:R-:W-:Y:S05]  /*29f0*/  BSYNC B1 ;  /* 0x0000000000017941 */ /* 0x000fea0003800000 */
.L_x_53:
        /* <DEDUP_REMOVED lines=13> */
.L_x_56:
[----:B------:R-:W-:Y:S05]  /*2ad0*/  BSYNC B1 ;  /* 0x0000000000017941 */ /* 0x000fea0003800000 */
.L_x_55:
[----:B---3--:R-:W-:Y:S01]  /*2ae0*/  @!P3 IMAD R11, R34, R56, R13 ;  /* 0x00000038220bb224 */ /* 0x008fe200078e020d */
[----:B------:R-:W-:Y:S04]  /*2af0*/  BSSY B1, `(.L_x_57) ;  /* 0x0000006000017945 */ /* 0x000fe80003800000 */
[----:B------:R3:W-:Y:S01]  /*2b00*/  @!P3 STG.E.U8 desc[UR36][R4.64+0x10], R11 ;  /* 0x0000100b0400b986 */ /* 0x0007e2000c101124 */
[----:B------:R-:W-:Y:S05]  /*2b10*/  @P2 BRA `(.L_x_58) ;  /* 0x00000000000c2947 */ /* 0x000fea0003800000 */
[----:B------:R-:W5:Y:S02]  /*2b20*/  LDG.E.U8 R66, desc[UR36][R8.64+0x11] ;  /* 0x0000112408427981 */ /* 0x000f64000c1e1100 */
[----:B-----5:R-:W-:-:S05]  /*2b30*/  PRMT R0, R66, 0x8880, RZ ;  /* 0x0000888042007816 */ /* 0x020fca00000000ff */
[----:B------:R-:W-:-:S07]  /*2b40*/  IMAD R13, R0, R57, RZ ;  /* 0x00000039000d7224 */ /* 0x000fce00078e02ff */
.L_x_58:
[----:B------:R-:W-:Y:S05]  /*2b50*/  BSYNC B1 ;  /* 0x0000000000017941 */ /* 0x000fea0003800000 */
.L_x_57:
[----:B------:R-:W-:Y:S01]  /*2b60*/  @!P2 IMAD R35, R35, R56, R13 ;  /* 0x000000382323a224 */ /* 0x000fe200078e020d */
[----:B------:R-:W-:Y:S04]  /*2b70*/  BSSY B1, `(.L_x_59) ;  /* 0x0000006000017945 */ /* 0x000fe80003800000 */
[----:B------:R0:W-:Y:S01]  /*2b80*/  @!P2 STG.E.U8 desc[UR36][R4.64+0x11], R35 ;  /* 0x000011230400a986 */ /* 0x0001e2000c101124 */
[----:B------:R-:W-:Y:S05]  /*2b90*/  @P5 BRA `(.L_x_60) ;  /* 0x00000000000c5947 */ /* 0x000fea0003800000 */
[----:B------:R-:W5:Y:S02]  /*2ba0*/  LDG.E.U8 R66, desc[UR36][R2.64+0x18] ;  /* 0x0000182402427981 */ /* 0x000f64000c1e1100 */
[----:B-----5:R-:W-:-:S05]  /*2bb0*/  PRMT R0, R66, 0x8880, RZ ;  /* 0x0000888042007816 */ /* 0x020fca00000000ff */
[----:B------:R-:W-:-:S07]  /*2bc0*/  IMAD R13, R0, R57, RZ ;  /* 0x00000039000d7224 */ /* 0x000fce00078e02ff */
.L_x_60:
[----:B------:R-:W-:Y:S05]  /*2bd0*/  BSYNC B1 ;  /* 0x0000000000017941 */ /* 0x000fea0003800000 */
.L_x_59:
[----:B---3--:R-:W-:Y:S01]  /*2be0*/  @!P5 IMAD R11, R36, R56, R13 ;  /* 0x00000038240bd224 */ /* 0x008fe200078e020d */
[----:B------:R-:W-:Y:S04]  /*2bf0*/  BSSY B1, `(.L_x_61) ;  /* 0x0000006000017945 */ /* 0x000fe80003800000 */
[----:B------:R3:W-:Y:S01]  /*2c00*/  @!P5 STG.E.U8 desc[UR36][R6.64+0x18], R11 ;  /* 0x0000180b0600d986 */ /* 0x0007e2000c101124 */
[----:B------:R-:W-:Y:S05]  /*2c10*/  @P4 BRA `(.L_x_62) ;  /* 0x00000000000c4947 */ /* 0x000fea0003800000 */
[----:B------:R-:W5:Y:S02]  /*2c20*/  LDG.E.U8 R66, desc[UR36][R2.64+0x19] ;  /* 0x0000192402427981 */ /* 0x000f64000c1e1100 */
[----:B-----5:R-:W-:-:S05]  /*2c30*/  PRMT R0, R66, 0x8880, RZ ;  /* 0x0000888042007816 */ /* 0x020fca00000000ff */
[----:B------:R-:W-:-:S07]  /*2c40*/  IMAD R13, R0, R57, RZ ;  /* 0x00000039000d7224 */ /* 0x000fce00078e02ff */
.L_x_62:
[----:B------:R-:W-:Y:S05]  /*2c50*/  BSYNC B1 ;  /* 0x0000000000017941 */ /* 0x000fea0003800000 */
.L_x_61:
        /* <DEDUP_REMOVED lines=13> */
.L_x_64:
[----:B------:R-:W-:Y:S05]  /*2d30*/  BSYNC B1 ;  /* 0x0000000000017941 */ /* 0x000fea0003800000 */
.L_x_63:
[----:B---3--:R-:W-:Y:S01]  /*2d40*/  @!P1 IMAD R11, R38, R56, R13 ;  /* 0x00000038260b9224 */ /* 0x008fe200078e020d */
[----:B------:R-:W-:Y:S04]  /*2d50*/  BSSY B1, `(.L_x_65) ;  /* 0x0000006000017945 */ /* 0x000fe80003800000 */
[----:B------:R3:W-:Y:S01]  /*2d60*/  @!P1 STG.E.U8 desc[UR36][R4.64+0x18], R11 ;  /* 0x0000180b04009986 */ /* 0x0007e2000c101124 */
[----:B------:R-:W-:Y:S05]  /*2d70*/  @P4 BRA `(.L_x_66) ;  /* 0x00000000000c4947 */ /* 0x000fea0003800000 */
[----:B------:R-:W5:Y:S02]  /*2d80*/  LDG.E.U8 R66, desc[UR36][R8.64+0x19] ;  /* 0x0000192408427981 */ /* 0x000f64000c1e1100 */
[----:B-----5:R-:W-:-:S05]  /*2d90*/  PRMT R0, R66, 0x8880, RZ ;  /* 0x0000888042007816 */ /* 0x020fca00000000ff */
[----:B------:R-:W-:-:S07]  /*2da0*/  IMAD R13, R0, R57, RZ ;  /* 0x00000039000d7224 */ /* 0x000fce00078e02ff */
.L_x_66:
[----:B------:R-:W-:Y:S05]  /*2db0*/  BSYNC B1 ;  /* 0x0000000000017941 */ /* 0x000fea0003800000 */
.L_x_65:
[----:B------:R-:W-:Y:S01]  /*2dc0*/  @!P4 IMAD R39, R39, R56, R13 ;  /* 0x000000382727c224 */ /* 0x000fe200078e020d */
[----:B------:R-:W-:Y:S04]  /*2dd0*/  BSSY B1, `(.L_x_67) ;  /* 0x0000006000017945 */ /* 0x000fe80003800000 */
[----:B------:R0:W-:Y:S01]  /*2de0*/  @!P4 STG.E.U8 desc[UR36][R4.64+0x19], R39 ;  /* 0x000019270400c986 */ /* 0x0001e2000c101124 */
[----:B------:R-:W-:Y:S05]  /*2df0*/  @P5 BRA `(.L_x_68) ;  /* 0x00000000000c5947 */ /* 0x000fea0003800000 */
[----:B------:R-:W5:Y:S02]  /*2e00*/  LDG.E.U8 R66, desc[UR36][R2.64+0x20] ;  /* 0x0000202402427981 */ /* 0x000f64000c1e1100 */
[----:B-----5:R-:W-:-:S05]  /*2e10*/  PRMT R0, R66, 0x8880, RZ ;  /* 0x0000888042007816 */ /* 0x020fca00000000ff */
[----:B------:R-:W-:-:S07]  /*2e20*/  IMAD R13, R0, R57, RZ ;  /* 0x00000039000d7224 */ /* 0x000fce00078e02ff */
.L_x_68:
[----:B------:R-:W-:Y:S05]  /*2e30*/  BSYNC B1 ;  /* 0x0000000000017941 */ /* 0x000fea0003800000 */
.L_x_67:
[----:B---3--:R-:W-:Y:S01]  /*2e40*/  @!P5 IMAD R11, R40, R56, R13 ;  /* 0x00000038280bd224 */ /* 0x008fe200078e020d */
[----:B------:R-:W-:Y:S04]  /*2e50*/  BSSY B1, `(.L_x_69) ;  /* 0x0000006000017945 */ /* 0x000fe80003800000 */
[----:B------:R3:W-:Y:S01]  /*2e60*/  @!P5 STG.E.U8 desc[UR36][R6.64+0x20], R11 ;  /* 0x0000200b0600d986 */ /* 0x0007e2000c101124 */
[----:B------:R-:W-:Y:S05]  /*2e70*/  @P0 BRA `(.L_x_70) ;  /* 0x00000000000c0947 */ /* 0x000fea0003800000 */
[----:B------:R-:W5:Y:S02]  /*2e80*/  LDG.E.U8 R66, desc[UR36][R2.64+0x21] ;  /* 0x0000212402427981 */ /* 0x000f64000c1e1100 */
[----:B-----5:R-:W-:-:S05]  /*2e90*/  PRMT R0, R66, 0x8880, RZ ;  /* 0x0000888042007816 */ /* 0x020fca00000000ff */
[----:B------:R-:W-:-:S07]  /*2ea0*/  IMAD R13, R0, R57, RZ ;  /* 0x00000039000d7224 */ /* 0x000fce00078e02ff */
.L_x_70:
[----:B------:R-:W-:Y:S05]  /*2eb0*/  BSYNC B1 ;  /* 0x0000000000017941 */ /* 0x000fea0003800000 */
.L_x_69:
        /* <DEDUP_REMOVED lines=13> */
.L_x_72:
[----:B------:R-:W-:Y:S05]  /*2f90*/  BSYNC B1 ;  /* 0x0000000000017941 */ /* 0x000fea0003800000 */
.L_x_71:
[----:B---3--:R-:W-:Y:S01]  /*2fa0*/  @!P3 IMAD R11, R42, R56, R13 ;  /* 0x000000382a0bb224 */ /* 0x008fe200078e020d */
[----:B------:R-:W-:Y:S04]  /*2fb0*/  BSSY B1, `(.L_x_73) ;  /* 0x0000006000017945 */ /* 0x000fe80003800000 */
[----:B------:R3:W-:Y:S01]  /*2fc0*/  @!P3 STG.E.U8 desc[UR36][R4.64+0x20], R11 ;  /* 0x0000200b0400b986 */ /* 0x0007e2000c101124 */
[----:B------:R-:W-:Y:S05]  /*2fd0*/  @P2 BRA `(.L_x_74) ;  /* 0x00000000000c2947 */ /* 0x000fea0003800000 */
[----:B------:R-:W5:Y:S02]  /*2fe0*/  LDG.E.U8 R66, desc[UR36][R8.64+0x21] ;  /* 0x0000212408427981 */ /* 0x000f64000c1e1100 */
[----:B-----5:R-:W-:-:S05]  /*2ff0*/  PRMT R0, R66, 0x8880, RZ ;  /* 0x0000888042007816 */ /* 0x020fca00000000ff */
[----:B------:R-:W-:-:S07]  /*3000*/  IMAD R13, R0, R57, RZ ;  /* 0x00000039000d7224 */ /* 0x000fce00078e02ff */
.L_x_74:
[----:B------:R-:W-:Y:S05]  /*3010*/  BSYNC B1 ;  /* 0x0000000000017941 */ /* 0x000fea0003800000 */
.L_x_73:
[----:B------:R-:W-:Y:S01]  /*3020*/  @!P2 IMAD R43, R43, R56, R13 ;  /* 0x000000382b2ba224 */ /* 0x000fe200078e020d */
[----:B------:R-:W-:Y:S04]  /*3030*/  BSSY B1, `(.L_x_75) ;  /* 0x0000006000017945 */ /* 0x000fe80003800000 */
[----:B------:R0:W-:Y:S01]  /*3040*/  @!P2 STG.E.U8 desc[UR36][R4.64+0x21], R43 ;  /* 0x0000212b0400a986 */ /* 0x0001e2000c101124 */
[----:B------:R-:W-:Y:S05]  /*3050*/  @P0 BRA `(.L_x_76) ;  /* 0x00000000000c0947 */ /* 0x000fea0003800000 */
[----:B------:R-:W5:Y:S02]  /*3060*/  LDG.E.U8 R66, desc[UR36][R2.64+0x28] ;  /* 0x0000282402427981 */ /* 0x000f64000c1e1100 */
[----:B-----5:R-:W-:-:S05]  /*3070*/  PRMT R0, R66, 0x8880, RZ ;  /* 0x0000888042007816 */ /* 0x020fca00000000ff */
[----:B------:R-:W-:-:S07]  /*3080*/  IMAD R13, R0, R57, RZ ;  /* 0x00000039000d7224 */ /* 0x000fce00078e02ff */
.L_x_76:
[----:B------:R-:W-:Y:S05]  /*3090*/  BSYNC B1 ;  /* 0x0000000000017941 */ /* 0x000fea0003800000 */
.L_x_75:
[----:B---3--:R-:W-:Y:S01]  /*30a0*/  @!P0 IMAD R11, R44, R56, R13 ;  /* 0x000000382c0b8224 */ /* 0x008fe200078e020d */
[----:B------:R-:W-:Y:S04]  /*30b0*/  BSSY B1, `(.L_x_77) ;  /* 0x0000006000017945 */ /* 0x000fe80003800000 */
[----:B------:R3:W-:Y:S01]  /*30c0*/  @!P0 STG.E.U8 desc[UR36][R6.64+0x28], R11 ;  /* 0x0000280b06008986 */ /* 0x0007e2000c101124 */
[----:B------:R-:W-:Y:S05]  /*30d0*/  @P5 BRA `(.L_x_78) ;  /* 0x00000000000c5947 */ /* 0x000fea0003800000 */
[----:B------:R-:W5:Y:S02]  /*30e0*/  LDG.E.U8 R66, desc[UR36][R2.64+0x29] ;  /* 0x0000292402427981 */ /* 0x000f64000c1e1100 */
[----:B-----5:R-:W-:-:S05]  /*30f0*/  PRMT R0, R66, 0x8880, RZ ;  /* 0x0000888042007816 */ /* 0x020fca00000000ff */
[----:B------:R-:W-:-:S07]  /*3100*/  IMAD R13, R0, R57, RZ ;  /* 0x00000039000d7224 */ /* 0x000fce00078e02ff */
.L_x_78:
[----:B------:R-:W-:Y:S05]  /*3110*/  BSYNC B1 ;  /* 0x0000000000017941 */ /* 0x000fea0003800000 */
.L_x_77:
        /* <DEDUP_REMOVED lines=13> */
.L_x_80:
[----:B------:R-:W-:Y:S05]  /*31f0*/  BSYNC B1 ;  /* 0x0000000000017941 */ /* 0x000fea0003800000 */
.L_x_79:
[----:B---3--:R-:W-:Y:S01]  /*3200*/  @!P4 IMAD R11, R46, R56, R13 ;  /* 0x000000382e0bc224 */ /* 0x008fe200078e020d */
[----:B------:R-:W-:Y:S04]  /*3210*/  BSSY B1, `(.L_x_81) ;  /* 0x0000006000017945 */ /* 0x000fe80003800000 */
[----:B------:R3:W-:Y:S01]  /*3220*/  @!P4 STG.E.U8 desc[UR36][R4.64+0x28], R11 ;  /* 0x0000280b0400c986 */ /* 0x0007e2000c101124 */
[----:B------:R-:W-:Y:S05]  /*3230*/  @P1 BRA `(.L_x_82) ;  /* 0x00000000000c1947 */ /* 0x000fea0003800000 */
[----:B------:R-:W5:Y:S02]  /*3240*/  LDG.E.U8 R66, desc[UR36][R8.64+0x29] ;  /* 0x0000292408427981 */ /* 0x000f64000c1e1100 */
[----:B-----5:R-:W-:-:S05]  /*3250*/  PRMT R0, R66, 0x8880, RZ ;  /* 0x0000888042007816 */ /* 0x020fca00000000ff */
[----:B------:R-:W-:-:S07]  /*3260*/  IMAD R13, R0, R57, RZ ;  /* 0x00000039000d7224 */ /* 0x000fce00078e02ff */
.L_x_82:
[----:B------:R-:W-:Y:S05]  /*3270*/  BSYNC B1 ;  /* 0x0000000000017941 */ /* 0x000fea0003800000 */
.L_x_81:
[----:B------:R-:W-:Y:S01]  /*3280*/  @!P1 IMAD R47, R47, R56, R13 ;  /* 0x000000382f2f9224 */ /* 0x000fe200078e020d */
[----:B------:R-:W-:Y:S04]  /*3290*/  BSSY B1, `(.L_x_83) ;  /* 0x0000006000017945 */ /* 0x000fe80003800000 */
[----:B------:R0:W-:Y:S01]  /*32a0*/  @!P1 STG.E.U8 desc[UR36][R4.64+0x29], R47 ;  /* 0x0000292f04009986 */ /* 0x0001e2000c101124 */
[----:B------:R-:W-:Y:S05]  /*32b0*/  @P3 BRA `(.L_x_84) ;  /* 0x00000000000c3947 */ /* 0x000fea0003800000 */
[----:B------:R-:W5:Y:S02]  /*32c0*/  LDG.E.U8 R66, desc[UR36][R2.64+0x30] ;  /* 0x0000302402427981 */ /* 0x000f64000c1e1100 */
[----:B-----5:R-:W-:-:S05]  /*32d0*/  PRMT R0, R66, 0x8880, RZ ;  /* 0x0000888042007816 */ /* 0x020fca00000000ff */
[----:B------:R-:W-:-:S07]  /*32e0*/  IMAD R13, R0, R57, RZ ;  /* 0x00000039000d7224 */ /* 0x000fce00078e02ff */
.L_x_84:
[----:B------:R-:W-:Y:S05]  /*32f0*/  BSYNC B1 ;  /* 0x0000000000017941 */ /* 0x000fea0003800000 */
.L_x_83:
[----:B---3--:R-:W-:Y:S01]  /*3300*/  @!P3 IMAD R11, R48, R56, R13 ;  /* 0x00000038300bb224 */ /* 0x008fe200078e020d */
[----:B------:R-:W-:Y:S04]  /*3310*/  BSSY B1, `(.L_x_85) ;  /* 0x0000006000017945 */ /* 0x000fe80003800000 */
[----:B------:R3:W-:Y:S01]  /*3320*/  @!P3 STG.E.U8 desc[UR36][R6.64+0x30], R11 ;  /* 0x0000300b0600b986 */ /* 0x0007e2000c101124 */
[----:B------:R-:W-:Y:S05]  /*3330*/  @P5 BRA `(.L_x_86) ;  /* 0x00000000000c5947 */ /* 0x000fea0003800000 */
[----:B------:R-:W5:Y:S02]  /*3340*/  LDG.E.U8 R66, desc[UR36][R2.64+0x31] ;  /* 0x0000312402427981 */ /* 0x000f64000c1e1100 */
[----:B-----5:R-:W-:-:S05]  /*3350*/  PRMT R0, R66, 0x8880, RZ ;  /* 0x0000888042007816 */ /* 0x020fca00000000ff */
[----:B------:R-:W-:-:S07]  /*3360*/  IMAD R13, R0, R57, RZ ;  /* 0x00000039000d7224 */ /* 0x000fce00078e02ff */
.L_x_86:
[----:B------:R-:W-:Y:S05]  /*3370*/  BSYNC B1 ;  /* 0x0000000000017941 */ /* 0x000fea0003800000 */
.L_x_85:
        /* <DEDUP_REMOVED lines=9> */
[----:B------:R-:W-:Y:S01]  /*3410*/  ISETP.LT.OR P3, PT, R70, 0x9, !P3 ;  /* 0x000000094600780c */ /* 0x000fe20005f61670 */
[----:B------:R-:W-:-:S12]  /*3420*/  @P2 BRA `(.L_x_88) ;  /* 0x00000000000c2947 */ /* 0x000fd80003800000 */
[----:B------:R-:W5:Y:S02]  /*3430*/  LDG.E.U8 R66, desc[UR36][R8.64+0x30] ;  /* 0x0000302408427981 */ /* 0x000f64000c1e1100 */
[----:B-----5:R-:W-:-:S05]  /*3440*/  PRMT R0, R66, 0x8880, RZ ;  /* 0x0000888042007816 */ /* 0x020fca00000000ff */
[----:B------:R-:W-:-:S07]  /*3450*/  IMAD R13, R0, R57, RZ ;  /* 0x00000039000d7224 */ /* 0x000fce00078e02ff */
.L_x_88:
[----:B------:R-:W-:Y:S05]  /*3460*/  BSYNC B1 ;  /* 0x0000000000017941 */ /* 0x000fea0003800000 */
.L_x_87:
[----:B---3--:R-:W-:Y:S01]  /*3470*/  @!P2 IMAD R11, R50, R56, R13 ;  /* 0x00000038320ba224 */ /* 0x008fe200078e020d */
[----:B------:R-:W-:Y:S04]  /*3480*/  BSSY B1, `(.L_x_89) ;  /* 0x0000006000017945 */ /* 0x000fe80003800000 */
[----:B------:R3:W-:Y:S01]  /*3490*/  @!P2 STG.E.U8 desc[UR36][R4.64+0x30], R11 ;  /* 0x0000300b0400a986 */ /* 0x0007e2000c101124 */
[----:B------:R-:W-:Y:S05]  /*34a0*/  @P0 BRA `(.L_x_90) ;  /* 0x00000000000c0947 */ /* 0x000fea0003800000 */
[----:B------:R-:W5:Y:S02]  /*34b0*/  LDG.E.U8 R66, desc[UR36][R8.64+0x31] ;  /* 0x0000312408427981 */ /* 0x000f64000c1e1100 */
[----:B-----5:R-:W-:-:S05]  /*34c0*/  PRMT R0, R66, 0x8880, RZ ;  /* 0x0000888042007816 */ /* 0x020fca00000000ff */
[----:B------:R-:W-:-:S07]  /*34d0*/  IMAD R13, R0, R57, RZ ;  /* 0x00000039000d7224 */ /* 0x000fce00078e02ff */
.L_x_90:
[----:B------:R-:W-:Y:S05]  /*34e0*/  BSYNC B1 ;  /* 0x0000000000017941 */ /* 0x000fea0003800000 */
.L_x_89:
[----:B------:R-:W-:Y:S01]  /*34f0*/  @!P0 IMAD R51, R51, R56, R13 ;  /* 0x0000003833338224 */ /* 0x000fe200078e020d */
[----:B------:R-:W-:Y:S04]  /*3500*/  BSSY B1, `(.L_x_91) ;  /* 0x0000006000017945 */ /* 0x000fe80003800000 */
[----:B------:R0:W-:Y:S01]  /*3510*/  @!P0 STG.E.U8 desc[UR36][R4.64+0x31], R51 ;  /* 0x0000313304008986 */ /* 0x0001e2000c101124 */
[----:B------:R-:W-:Y:S05]  /*3520*/  @P5 BRA `(.L_x_92) ;  /* 0x00000000000c5947 */ /* 0x000fea0003800000 */
[----:B------:R-:W5:Y:S02]  /*3530*/  LDG.E.U8 R66, desc[UR36][R2.64+0x38] ;  /* 0x0000382402427981 */ /* 0x000f64000c1e1100 */
[----:B-----5:R-:W-:-:S05]  /*3540*/  PRMT R0, R66, 0x8880, RZ ;  /* 0x0000888042007816 */ /* 0x020fca00000000ff */
[----:B------:R-:W-:-:S07]  /*3550*/  IMAD R13, R0, R57, RZ ;  /* 0x00000039000d7224 */ /* 0x000fce00078e02ff */
.L_x_92:
[----:B------:R-:W-:Y:S05]  /*3560*/  BSYNC B1 ;  /* 0x0000000000017941 */ /* 0x000fea0003800000 */
.L_x_91:
[----:B---3--:R-:W-:Y:S01]  /*3570*/  @!P5 IMAD R11, R52, R56, R13 ;  /* 0x00000038340bd224 */ /* 0x008fe200078e020d */
[----:B------:R-:W-:Y:S04]  /*3580*/  BSSY B1, `(.L_x_93) ;  /* 0x0000006000017945 */ /* 0x000fe80003800000 */
[----:B------:R3:W-:Y:S01]  /*3590*/  @!P5 STG.E.U8 desc[UR36][R6.64+0x38], R11 ;  /* 0x0000380b0600d986 */ /* 0x0007e2000c101124 */
[----:B------:R-:W-:Y:S05]  /*35a0*/  @P4 BRA `(.L_x_94) ;  /* 0x00000000000c4947 */ /* 0x000fea0003800000 */
[----:B------:R-:W5:Y:S02]  /*35b0*/  LDG.E.U8 R66, desc[UR36][R2.64+0x39] ;  /* 0x0000392402427981 */ /* 0x000f64000c1e1100 */
[----:B-----5:R-:W-:-:S05]  /*35c0*/  PRMT R0, R66, 0x8880, RZ ;  /* 0x0000888042007816 */ /* 0x020fca00000000ff */
[----:B------:R-:W-:-:S07]  /*35d0*/  IMAD R13, R0, R57, RZ ;  /* 0x00000039000d7224 */ /* 0x000fce00078e02ff */
.L_x_94:
[----:B------:R-:W-:Y:S05]  /*35e0*/  BSYNC B1 ;  /* 0x0000000000017941 */ /* 0x000fea0003800000 */
.L_x_93:
[----:B------:R-:W-:Y:S01]  /*35f0*/  @!P4 IMAD R53, R53, R56, R13 ;  /* 0x000000383535c224 */ /* 0x000fe200078e020d */
[----:B------:R-:W-:Y:S04]  /*3600*/  BSSY B1, `(.L_x_95) ;  /* 0x0000006000017945 */ /* 0x000fe80003800000 */
[----:B------:R0:W-:Y:S01]  /*3610*/  @!P4 STG.E.U8 desc[UR36][R6.64+0x39], R53 ;  /* 0x000039350600c986 */ /* 0x0001e2000c101124 */
[----:B------:R-:W-:Y:S05]  /*3620*/  @P3 BRA `(.L_x_96) ;  /* 0x00000000000c3947 */ /* 0x000fea0003800000 */
[----:B------:R-:W5:Y:S02]  /*3630*/  LDG.E.U8 R66, desc[UR36][R8.64+0x38] ;  /* 0x0000382408427981 */ /* 0x000f64000c1e1100 */
[----:B-----5:R-:W-:-:S05]  /*3640*/  PRMT R0, R66, 0x8880, RZ ;  /* 0x0000888042007816 */ /* 0x020fca00000000ff */
[----:B------:R-:W-:-:S07]  /*3650*/  IMAD R13, R0, R57, RZ ;  /* 0x00000039000d7224 */ /* 0x000fce00078e02ff */
.L_x_96:
[----:B------:R-:W-:Y:S05]  /*3660*/  BSYNC B1 ;  /* 0x0000000000017941 */ /* 0x000fea0003800000 */
.L_x_95:
[----:B0-----:R-:W-:Y:S01]  /*3670*/  @!P3 IMAD R3, R54, R56, R13 ;  /* 0x000000383603b224 */ /* 0x001fe200078e020d */
[----:B------:R-:W-:Y:S01]  /*3680*/  ISETP.LT.OR P1, PT, R70, 0x9, !P1 ;  /* 0x000000094600780c */ /* 0x000fe20004f21670 */
[----:B------:R-:W-:Y:S03]  /*3690*/  BSSY B1, `(.L_x_97) ;  /* 0x0000006000017945 */ /* 0x000fe60003800000 */
[----:B------:R0:W-:Y:S09]  /*36a0*/  @!P3 STG.E.U8 desc[UR36][R4.64+0x38], R3 ;  /* 0x000038030400b986 */ /* 0x0001f2000c101124 */
[----:B------:R-:W-:Y:S05]  /*36b0*/  @P1 BRA `(.L_x_98) ;  /* 0x00000000000c1947 */ /* 0x000fea0003800000 */
[----:B------:R-:W5:Y:S02]  /*36c0*/  LDG.E.U8 R66, desc[UR36][R8.64+0x39] ;  /* 0x0000392408427981 */ /* 0x000f64000c1e1100 */
[----:B-----5:R-:W-:-:S05]  /*36d0*/  PRMT R0, R66, 0x8880, RZ ;  /* 0x0000888042007816 */ /* 0x020fca00000000ff */
[----:B------:R-:W-:-:S07]  /*36e0*/  IMAD R13, R0, R57, RZ ;  /* 0x00000039000d7224 */ /* 0x000fce00078e02ff */
.L_x_98:
[----:B------:R-:W-:Y:S05]  /*36f0*/  BSYNC B1 ;  /* 0x0000000000017941 */ /* 0x000fea0003800000 */
.L_x_97:
[----:B------:R-:W-:Y:S01]  /*3700*/  IMAD R13, R55, R56, R13 ;  /* 0x00000038370d7224 */ /* 0x000fe200078e020d */
[----:B------:R-:W-:Y:S06]  /*3710*/  @P1 BRA `(.L_x_99) ;  /* 0x0000000400c81947 */ /* 0x000fec0003800000 */
[----:B------:R0:W-:Y:S01]  /*3720*/  STG.E.U8 desc[UR36][R4.64+0x39], R13 ;  /* 0x0000390d04007986 */ /* 0x0001e2000c101124 */
[----:B------:R-:W-:Y:S05]  /*3730*/  BRA `(.L_x_99) ;  /* 0x0000000400c07947 */ /* 0x000fea0003800000 */
.L_x_34:
[C---:B------:R-:W-:Y:S02]  /*3740*/  ISETP.GE.AND P1, PT, R71.reuse, 0x1, PT ;  /* 0x000000014700780c */ /* 0x040fe40003f26270 */
[----:B------:R-:W-:Y:S02]  /*3750*/  ISETP.GE.AND P0, PT, R71, 0x2, PT ;  /* 0x000000024700780c */ /* 0x000fe40003f06270 */
[C---:B------:R-:W-:Y:S02]  /*3760*/  ISETP.LT.OR P4, PT, R70.reuse, 0x1, !P1 ;  /* 0x000000014600780c */ /* 0x040fe40004f81670 */
[C---:B------:R-:W-:Y:S02]  /*3770*/  ISETP.LT.OR P5, PT, R70.reuse, 0x1, !P0 ;  /* 0x000000014600780c */ /* 0x040fe400047a1670 */
[C---:B------:R-:W-:Y:S02]  /*3780*/  ISETP.LT.OR P1, PT, R70.reuse, 0x9, !P1 ;  /* 0x000000094600780c */ /* 0x040fe40004f21670 */
[----:B------:R-:W-:-:S02]  /*3790*/  ISETP.LT.OR P0, PT, R70, 0x9, !P0 ;  /* 0x000000094600780c */ /* 0x000fc40004701670 */
[C---:B------:R-:W-:Y:S02]  /*37a0*/  ISETP.GE.AND P3, PT, R71.reuse, 0x9, PT ;  /* 0x000000094700780c */ /* 0x040fe40003f66270 */
[----:B------:R-:W-:-:S03]  /*37b0*/  ISETP.GE.AND P2, PT, R71, 0xa, PT ;  /* 0x0000000a4700780c */ /* 0x000fc60003f46270 */
[-C--:B------:R-:W-:Y:S02]  /*37c0*/  @!P4 IMAD R3, R24, R56.reuse, RZ ;  /* 0x000000381803c224 */ /* 0x080fe400078e02ff */
[-C--:B------:R-:W-:Y:S02]  /*37d0*/  @!P5 IMAD R25, R25, R56.reuse, RZ ;  /* 0x000000381919d224 */ /* 0x080fe400078e02ff */
[-C--:B------:R-:W-:Y:S01]  /*37e0*/  @!P1 IMAD R9, R26, R56.reuse, RZ ;  /* 0x000000381a099224 */ /* 0x080fe200078e02ff */
[----:B------:R0:W-:Y:S01]  /*37f0*/  @!P4 STG.E.U8 desc[UR36][R6.64], R3 ;  /* 0x000000030600c986 */ /* 0x0001e2000c101124 */
[C---:B------:R-:W-:Y:S01]  /*3800*/  ISETP.LT.OR P4, PT, R70.reuse, 0x1, !P3 ;  /* 0x000000014600780c */ /* 0x040fe20005f81670 */
[----:B------:R-:W-:Y:S02]  /*3810*/  @!P0 IMAD R27, R27, R56, RZ ;  /* 0x000000381b1b8224 */ /* 0x000fe400078e02ff */
[----:B------:R-:W-:Y:S01]  /*3820*/  @!P5 STG.E.U8 desc[UR36][R6.64+0x1], R25 ;  /* 0x000001190600d986 */ /* 0x000fe2000c101124 */
[----:B------:R-:W-:-:S02]  /*3830*/  ISETP.LT.OR P5, PT, R70, 0x1, !P2 ;  /* 0x000000014600780c */ /* 0x000fc400057a1670 */
[C---:B------:R-:W-:Y:S01]  /*3840*/  ISETP.LT.OR P2, PT, R70.reuse, 0x9, !P2 ;  /* 0x000000094600780c */ /* 0x040fe20005741670 */
[----:B------:R1:W-:Y:S01]  /*3850*/  @!P1 STG.E.U8 desc[UR36][R4.64], R9 ;  /* 0x0000000904009986 */ /* 0x0003e2000c101124 */
[----:B------:R-:W-:Y:S02]  /*3860*/  ISETP.LT.OR P1, PT, R70, 0x9, !P3 ;  /* 0x000000094600780c */ /* 0x000fe40005f21670 */
[C---:B------:R-:W-:Y:S01]  /*3870*/  ISETP.GE.AND P3, PT, R71.reuse, 0x11, PT ;  /* 0x000000114700780c */ /* 0x040fe20003f66270 */
[----:B------:R-:W-:Y:S01]  /*3880*/  @!P0 STG.E.U8 desc[UR36][R4.64+0x1], R27 ;  /* 0x0000011b04008986 */ /* 0x000fe2000c101124 */
[----:B------:R-:W-:Y:S01]  /*3890*/  ISETP.GE.AND P0, PT, R71, 0x12, PT ;  /* 0x000000124700780c */ /* 0x000fe20003f06270 */
[----:B------:R-:W-:-:S04]  /*38a0*/  @!P4 IMAD R11, R28, R56, RZ ;  /* 0x000000381c0bc224 */ /* 0x000fc800078e02ff */
[-C--:B------:R-:W-:Y:S01]  /*38b0*/  @!P5 IMAD R29, R29, R56.reuse, RZ ;  /* 0x000000381d1dd224 */ /* 0x080fe200078e02ff */
[----:B------:R-:W-:Y:S01]  /*38c0*/  @!P4 STG.E.U8 desc[UR36][R6.64+0x8], R11 ;  /* 0x0000080b0600c986 */ /* 0x000fe2000c101124 */
[C---:B------:R-:W-:Y:S01]  /*38d0*/  ISETP.LT.OR P4, PT, R70.reuse, 0x1, !P3 ;  /* 0x000000014600780c */ /* 0x040fe20005f81670 */
[-C--:B------:R-:W-:Y:S02]  /*38e0*/  @!P2 IMAD R31, R31, R56.reuse, RZ ;  /* 0x000000381f1fa224 */ /* 0x080fe400078e02ff */
[----:B------:R-:W-:Y:S01]  /*38f0*/  @!P5 STG.E.U8 desc[UR36][R6.64+0x9], R29 ;  /* 0x0000091d0600d986 */ /* 0x000fe2000c101124 */
[----:B------:R-:W-:Y:S01]  /*3900*/  ISETP.LT.OR P5, PT, R70, 0x1, !P0 ;  /* 0x000000014600780c */ /* 0x000fe200047a1670 */
[----:B0-----:R-:W-:Y:S01]  /*3910*/  @!P1 IMAD R3, R30, R56, RZ ;  /* 0x000000381e039224 */ /* 0x001fe200078e02ff */
[----:B------:R-:W-:Y:S01]  /*3920*/  ISETP.LT.OR P0, PT, R70, 0x9, !P0 ;  /* 0x000000094600780c */ /* 0x000fe20004701670 */
[----:B------:R-:W-:Y:S01]  /*3930*/  @!P2 STG.E.U8 desc[UR36][R4.64+0x9], R31 ;  /* 0x0000091f0400a986 */ /* 0x000fe2000c101124 */
[----:B------:R-:W-:-:S03]  /*3940*/  ISETP.GE.AND P2, PT, R71, 0x19, PT ;  /* 0x000000194700780c */ /* 0x000fc60003f46270 */
[----:B------:R0:W-:Y:S01]  /*3950*/  @!P1 STG.E.U8 desc[UR36][R4.64+0x8], R3 ;  /* 0x0000080304009986 */ /* 0x0001e2000c101124 */
[----:B------:R-:W-:Y:S01]  /*3960*/  ISETP.LT.OR P1, PT, R70, 0x9, !P3 ;  /* 0x000000094600780c */ /* 0x000fe20005f21670 */
[----:B-1----:R-:W-:Y:S01]  /*3970*/  @!P4 IMAD R9, R32, R56, RZ ;  /* 0x000000382009c224 */ /* 0x002fe200078e02ff */
[----:B------:R-:W-:-:S03]  /*3980*/  ISETP.GE.AND P3, PT, R71, 0x1a, PT ;  /* 0x0000001a4700780c */ /* 0x000fc60003f66270 */
[-C--:B------:R-:W-:Y:S01]  /*3990*/  @!P5 IMAD R33, R33, R56.reuse, RZ ;  /* 0x000000382121d224 */ /* 0x080fe200078e02ff */
[----:B------:R-:W-:Y:S01]  /*39a0*/  @!P4 STG.E.U8 desc[UR36][R6.64+0x10], R9 ;  /* 0x000010090600c986 */ /* 0x000fe2000c101124 */
[C---:B------:R-:W-:Y:S01]  /*39b0*/  ISETP.LT.OR P4, PT, R70.reuse, 0x1, !P3 ;  /* 0x000000014600780c */ /* 0x040fe20005f81670 */
[-C--:B------:R-:W-:Y:S01]  /*39c0*/  @!P0 IMAD R35, R35, R56.reuse, RZ ;  /* 0x0000003823238224 */ /* 0x080fe200078e02ff */
[C---:B------:R-:W-:Y:S01]  /*39d0*/  ISETP.LT.OR P3, PT, R70.reuse, 0x9, !P3 ;  /* 0x000000094600780c */ /* 0x040fe20005f61670 */
[----:B------:R-:W-:Y:S01]  /*39e0*/  @!P5 STG.E.U8 desc[UR36][R6.64+0x11], R33 ;  /* 0x000011210600d986 */ /* 0x000fe2000c101124 */
[----:B------:R-:W-:Y:S02]  /*39f0*/  ISETP.LT.OR P5, PT, R70, 0x1, !P2 ;  /* 0x000000014600780c */ /* 0x000fe400057a1670 */
[----:B0-----:R-:W-:Y:S01]  /*3a00*/  @!P1 IMAD R3, R34, R56, RZ ;  /* 0x0000003822039224 */ /* 0x001fe200078e02ff */
[----:B------:R-:W-:Y:S01]  /*3a10*/  @!P0 STG.E.U8 desc[UR36][R4.64+0x11], R35 ;  /* 0x0000112304008986 */ /* 0x000fe2000c101124 */
[----:B------:R-:W-:-:S02]  /*3a20*/  ISETP.LT.OR P2, PT, R70, 0x9, !P2 ;  /* 0x000000094600780c */ /* 0x000fc40005741670 */
[C---:B------:R-:W-:Y:S01]  /*3a30*/  ISETP.GE.AND P0, PT, R71.reuse, 0x21, PT ;  /* 0x000000214700780c */ /* 0x040fe20003f06270 */
[----:B------:R0:W-:Y:S01]  /*3a40*/  @!P1 STG.E.U8 desc[UR36][R4.64+0x10], R3 ;  /* 0x0000100304009986 */ /* 0x0001e2000c101124 */
[----:B------:R-:W-:Y:S01]  /*3a50*/  ISETP.GE.AND P1, PT, R71, 0x22, PT ;  /* 0x000000224700780c */ /* 0x000fe20003f26270 */
[-C--:B------:R-:W-:Y:S02]  /*3a60*/  @!P4 IMAD R37, R37, R56.reuse, RZ ;  /* 0x000000382525c224 */ /* 0x080fe400078e02ff */
[-C--:B------:R-:W-:Y:S02]  /*3a70*/  @!P3 IMAD R39, R39, R56.reuse, RZ ;  /* 0x000000382727b224 */ /* 0x080fe400078e02ff */
[-C--:B------:R-:W-:Y:S01]  /*3a80*/  @!P5 IMAD R11, R36, R56.reuse, RZ ;  /* 0x00000038240bd224 */ /* 0x080fe200078e02ff */
[----:B------:R-:W-:Y:S01]  /*3a90*/  @!P4 STG.E.U8 desc[UR36][R6.64+0x19], R37 ;  /* 0x000019250600c986 */ /* 0x000fe2000c101124 */
[C---:B------:R-:W-:Y:S02]  /*3aa0*/  ISETP.LT.OR P4, PT, R70.reuse, 0x1, !P0 ;  /* 0x000000014600780c */ /* 0x040fe40004781670 */
[C---:B------:R-:W-:Y:S01]  /*3ab0*/  ISETP.LT.OR P0, PT, R70.reuse, 0x9, !P0 ;  /* 0x000000094600780c */ /* 0x040fe20004701670 */
[----:B------:R-:W-:Y:S01]  /*3ac0*/  @!P5 STG.E.U8 desc[UR36][R6.64+0x18], R11 ;  /* 0x0000180b0600d986 */ /* 0x000fe2000c101124 */
[----:B------:R-:W-:Y:S01]  /*3ad0*/  ISETP.LT.OR P5, PT, R70, 0x1, !P1 ;  /* 0x000000014600780c */ /* 0x000fe20004fa1670 */
[----:B0-----:R-:W-:Y:S01]  /*3ae0*/  @!P2 IMAD R3, R38, R56, RZ ;  /* 0x000000382603a224 */ /* 0x001fe200078e02ff */
[----:B------:R-:W-:Y:S01]  /*3af0*/  ISETP.LT.OR P1, PT, R70, 0x9, !P1 ;  /* 0x000000094600780c */ /* 0x000fe20004f21670 */
[----:B------:R-:W-:Y:S01]  /*3b00*/  @!P3 STG.E.U8 desc[UR36][R4.64+0x19], R39 ;  /* 0x000019270400b986 */ /* 0x000fe2000c101124 */
[----:B------:R-:W-:-:S03]  /*3b10*/  ISETP.GE.AND P3, PT, R71, 0x29, PT ;  /* 0x000000294700780c */ /* 0x000fc60003f66270 */
[----:B------:R0:W-:Y:S01]  /*3b20*/  @!P2 STG.E.U8 desc[UR36][R4.64+0x18], R3 ;  /* 0x000018030400a986 */ /* 0x0001e2000c101124 */
[----:B------:R-:W-:Y:S01]  /*3b30*/  ISETP.GE.AND P2, PT, R71, 0x2a, PT ;  /* 0x0000002a4700780c */ /* 0x000fe20003f46270 */
[----:B------:R-:W-:-:S04]  /*3b40*/  @!P4 IMAD R9, R40, R56, RZ ;  /* 0x000000382809c224 */ /* 0x000fc800078e02ff */
[-C--:B------:R-:W-:Y:S01]  /*3b50*/  @!P5 IMAD R41, R41, R56.reuse, RZ ;  /* 0x000000382929d224 */ /* 0x080fe200078e02ff */
[----:B------:R-:W-:Y:S01]  /*3b60*/  @!P4 STG.E.U8 desc[UR36][R6.64+0x20], R9 ;  /* 0x000020090600c986 */ /* 0x000fe2000c101124 */
[C---:B------:R-:W-:Y:S01]  /*3b70*/  ISETP.LT.OR P4, PT, R70.reuse, 0x1, !P3 ;  /* 0x000000014600780c */ /* 0x040fe20005f81670 */
[-C--:B------:R-:W-:Y:S01]  /*3b80*/  @!P1 IMAD R43, R43, R56.reuse, RZ ;  /* 0x000000382b2b9224 */ /* 0x080fe200078e02ff */
        /* <DEDUP_REMOVED lines=25> */
[----:B------:R1:W-:Y:S01]  /*3d20*/  @!P4 STG.E.U8 desc[UR36][R6.64+0x30], R9 ;  /* 0x000030090600c986 */ /* 0x0003e2000c101124 */
[C---:B------:R-:W-:Y:S01]  /*3d30*/  ISETP.LT.OR P4, PT, R70.reuse, 0x1, !P2 ;  /* 0x000000014600780c */ /* 0x040fe20005781670 */
[-C--:B------:R-:W-:Y:S01]  /*3d40*/  @!P0 IMAD R51, R51, R56.reuse, RZ ;  /* 0x0000003833338224 */ /* 0x080fe200078e02ff */
[C---:B------:R-:W-:Y:S01]  /*3d50*/  ISETP.LT.OR P2, PT, R70.reuse, 0x9, !P2 ;  /* 0x000000094600780c */ /* 0x040fe20005741670 */
[----:B------:R2:W-:Y:S01]  /*3d60*/  @!P5 STG.E.U8 desc[UR36][R6.64+0x31], R49 ;  /* 0x000031310600d986 */ /* 0x0005e2000c101124 */
[----:B------:R-:W-:Y:S01]  /*3d70*/  ISETP.LT.OR P5, PT, R70, 0x1, !P3 ;  /* 0x000000014600780c */ /* 0x000fe20005fa1670 */
[-C--:B0-----:R-:W-:Y:S01]  /*3d80*/  @!P1 IMAD R3, R50, R56.reuse, RZ ;  /* 0x0000003832039224 */ /* 0x081fe200078e02ff */
[----:B------:R-:W-:Y:S01]  /*3d90*/  ISETP.LT.OR P3, PT, R70, 0x9, !P3 ;  /* 0x000000094600780c */ /* 0x000fe20005f61670 */
[----:B------:R2:W-:Y:S04]  /*3da0*/  @!P0 STG.E.U8 desc[UR36][R4.64+0x31], R51 ;  /* 0x0000313304008986 */ /* 0x0005e8000c101124 */
[----:B------:R2:W-:Y:S02]  /*3db0*/  @!P1 STG.E.U8 desc[UR36][R4.64+0x30], R3 ;  /* 0x0000300304009986 */ /* 0x0005e4000c101124 */
[----:B------:R-:W-:-:S02]  /*3dc0*/  @!P4 IMAD R11, R52, R56, RZ ;  /* 0x00000038340bc224 */ /* 0x000fc400078e02ff */
[-C--:B-1----:R-:W-:Y:S02]  /*3dd0*/  @!P2 IMAD R9, R54, R56.reuse, RZ ;  /* 0x000000383609a224 */ /* 0x082fe400078e02ff */
[-C--:B------:R-:W-:Y:S01]  /*3de0*/  @!P5 IMAD R53, R53, R56.reuse, RZ ;  /* 0x000000383535d224 */ /* 0x080fe200078e02ff */
[----:B------:R2:W-:Y:S01]  /*3df0*/  @!P4 STG.E.U8 desc[UR36][R6.64+0x38], R11 ;  /* 0x0000380b0600c986 */ /* 0x0005e2000c101124 */
[----:B------:R-:W-:-:S03]  /*3e00*/  @!P3 IMAD R55, R55, R56, RZ ;  /* 0x000000383737b224 */ /* 0x000fc600078e02ff */
[----:B------:R2:W-:Y:S04]  /*3e10*/  @!P5 STG.E.U8 desc[UR36][R6.64+0x39], R53 ;  /* 0x000039350600d986 */ /* 0x0005e8000c101124 */
[----:B------:R2:W-:Y:S04]  /*3e20*/  @!P2 STG.E.U8 desc[UR36][R4.64+0x38], R9 ;  /* 0x000038090400a986 */ /* 0x0005e8000c101124 */
[----:B------:R2:W-:Y:S02]  /*3e30*/  @!P3 STG.E.U8 desc[UR36][R4.64+0x39], R55 ;  /* 0x000039370400b986 */ /* 0x0005e4000c101124 */
.L_x_99:
[----:B------:R-:W-:Y:S05]  /*3e40*/  BSYNC B0 ;  /* 0x0000000000007941 */ /* 0x000fea0003800000 */
.L_x_33:
[----:B0-2---:R-:W2:Y:S01]  /*3e50*/  LDL.64 R2, [R1] ;  /* 0x0000000001027983 */ /* 0x005ea20000100a00 */
[----:B------:R-:W-:Y:S01]  /*3e60*/  ULDC.64 UR4, c[0x0][0x650] ;  /* 0x0001940000047ab9 */ /* 0x000fe20000000a00 */
[----:B------:R0:W-:Y:S01]  /*3e70*/  SYNCS.ARRIVE.TRANS64.A1T0 RZ, [R64+UR47], RZ ;  /* 0x000000ff40ff79a7 */ /* 0x0001e2000810002f */
[----:B------:R-:W-:Y:S01]  /*3e80*/  PRMT R0, RZ, 0x7610, R0 ;  /* 0x00007610ff007816 */ /* 0x000fe20000000000 */
[----:B------:R-:W-:Y:S02]  /*3e90*/  IMAD.MOV.U32 R19, RZ, RZ, -0x1 ;  /* 0xffffffffff137424 */ /* 0x000fe400078e00ff */
[----:B------:R-:W-:Y:S01]  /*3ea0*/  IMAD.MOV.U32 R22, RZ, RZ, -0x1 ;  /* 0xffffffffff167424 */ /* 0x000fe200078e00ff */
[----:B--2---:R-:W-:-:S04]  /*3eb0*/  LEA R18, P0, R2, R18, 0x1 ;  /* 0x0000001202127211 */ /* 0x004fc800078008ff */
[----:B------:R-:W-:Y:S01]  /*3ec0*/  LEA.HI.X R17, R2, R17, R23, 0x1, P0 ;  /* 0x0000001102117211 */ /* 0x000fe200000f0c17 */
[----:B------:R-:W-:Y:S01]  /*3ed0*/  IMAD.MOV.U32 R2, RZ, RZ, -0x1 ;  /* 0xffffffffff027424 */ /* 0x000fe200078e00ff */
[----:B------:R-:W-:-:S04]  /*3ee0*/  ISETP.GE.U32.AND P0, PT, R18, UR4, PT ;  /* 0x0000000412007c0c */ /* 0x000fc8000bf06070 */
[----:B------:R-:W-:-:S13]  /*3ef0*/  ISETP.GE.U32.AND.EX P0, PT, R17, UR5, PT, P0 ;  /* 0x0000000511007c0c */ /* 0x000fda000bf06100 */
[----:B0-----:R-:W-:Y:S05]  /*3f00*/  @P0 BRA `(.L_x_100) ;  /* 0x0000000400700947 */ /* 0x001fea0003800000 */
[----:B------:R-:W0:Y:S01]  /*3f10*/  S2R R10, SR_CTAID.X ;  /* 0x00000000000a7919 */ /* 0x000e220000002500 */
[----:B------:R-:W2:Y:S01]  /*3f20*/  LDC.64 R8, c[0x0][0x628] ;  /* 0x00018a00ff087b82 */ /* 0x000ea20000000a00 */
[----:B------:R-:W-:Y:S01]  /*3f30*/  ULDC UR4, c[0x0][0x150] ;  /* 0x0000540000047ab9 */ /* 0x000fe20000000800 */
[----:B-1-3--:R-:W-:Y:S01]  /*3f40*/  IMAD.MOV.U32 R6, RZ, RZ, R18 ;  /* 0x000000ffff067224 */ /* 0x00afe200078e0012 */
[----:B------:R-:W1:Y:S01]  /*3f50*/  S2R R20, SR_CTAID.Y ;  /* 0x0000000000147919 */ /* 0x000e620000002600 */
[----:B------:R-:W-:-:S04]  /*3f60*/  IMAD.MOV.U32 R7, RZ, RZ, R17 ;  /* 0x000000ffff077224 */ /* 0x000fc800078e0011 */
[----:B------:R-:W3:Y:S08]  /*3f70*/  LDC R15, c[0x0][0x144] ;  /* 0x00005100ff0f7b82 */ /* 0x000ef00000000800 */
[----:B------:R-:W1:Y:S08]  /*3f80*/  LDC R0, c[0x0][0x630] ;  /* 0x00018c00ff007b82 */ /* 0x000e700000000800 */
[----:B------:R-:W1:Y:S01]  /*3f90*/  LDC.64 R12, c[0x0][0x620] ;  /* 0x00018800ff0c7b82 */ /* 0x000e620000000a00 */
[----:B--2---:R-:W-:-:S04]  /*3fa0*/  ISETP.NE.U32.AND P0, PT, R8, RZ, PT ;  /* 0x000000ff0800720c */ /* 0x004fc80003f05070 */
[----:B------:R-:W-:Y:S02]  /*3fb0*/  ISETP.NE.AND.EX P0, PT, R9, RZ, PT, P0 ;  /* 0x000000ff0900720c */ /* 0x000fe40003f05300 */
[----:B0-----:R-:W-:-:S05]  /*3fc0*/  I2FP.F32.U32 R2, R10 ;  /* 0x0000000a00027245 */ /* 0x001fca0000201000 */
[----:B------:R-:W-:-:S04]  /*3fd0*/  FMUL R2, R2, UR4 ;  /* 0x0000000402027c20 */ /* 0x000fc80008400000 */
[----:B------:R0:W2:Y:S02]  /*3fe0*/  F2I.U32.TRUNC.NTZ R14, R2 ;  /* 0x00000002000e7305 */ /* 0x0000a4000020f000 */
[----:B---3--:R-:W-:Y:S05]  /*3ff0*/  @!P0 BRA `(.L_x_101) ;  /* 0x0000000000288947 */ /* 0x008fea0003800000 */
[----:B------:R-:W3:Y:S02]  /*4000*/  LDC R3, c[0x0][0x634] ;  /* 0x00018d00ff037b82 */ /* 0x000ee40000000800 */
[----:B---3--:R-:W-:-:S05]  /*4010*/  IADD3 R7, P0, R18, R3, RZ ;  /* 0x0000000312077210 */ /* 0x008fca0007f1e0ff */
[----:B------:R-:W-:-:S04]  /*4020*/  IMAD.X R11, RZ, RZ, R17, P0 ;  /* 0x000000ffff0b7224 */ /* 0x000fc800000e0611 */
[----:B0-----:R-:W-:-:S04]  /*4030*/  IMAD.WIDE.U32 R2, R11, R8, RZ ;  /* 0x000000080b027225 */ /* 0x001fc800078e00ff */
[----:B----4-:R-:W-:-:S04]  /*4040*/  IMAD.WIDE.U32 R4, P0, R7, R9, R2 ;  /* 0x0000000907047225 */ /* 0x010fc80007800002 */
[----:B------:R-:W-:-:S04]  /*4050*/  IMAD.WIDE.U32 R2, R7, R8, RZ ;  /* 0x0000000807027225 */ /* 0x000fc800078e00ff */
[----:B------:R-:W-:Y:S01]  /*4060*/  IMAD.X R7, RZ, RZ, RZ, P0 ;  /* 0x000000ffff077224 */ /* 0x000fe200000e06ff */
[----:B------:R-:W-:Y:S01]  /*4070*/  IADD3 RZ, P0, R3, R4, RZ ;  /* 0x0000000403ff7210 */ /* 0x000fe20007f1e0ff */
[----:B------:R-:W-:-:S04]  /*4080*/  IMAD.MOV.U32 R6, RZ, RZ, R5 ;  /* 0x000000ffff067224 */ /* 0x000fc800078e0005 */
[----:B------:R-:W-:-:S08]  /*4090*/  IMAD.WIDE.U32.X R6, R11, R9, R6, P0 ;  /* 0x000000090b067225 */ /* 0x000fd000000e0406 */
.L_x_101:
[----:B----4-:R-:W3:Y:S01]  /*40a0*/  LDC.64 R26, c[0x0][0x640] ;  /* 0x00019000ff1a7b82 */ /* 0x010ee20000000a00 */
[-C--:B-1----:R-:W-:Y:S01]  /*40b0*/  SHF.R.U64 R11, R6, R0.reuse, R7 ;  /* 0x00000000060b7219 */ /* 0x082fe20000001207 */
[----:B------:R-:W-:Y:S01]  /*40c0*/  IMAD.MOV.U32 R19, RZ, RZ, R17 ;  /* 0x000000ffff137224 */ /* 0x000fe200078e0011 */
[----:B------:R-:W-:Y:S01]  /*40d0*/  SHF.R.U32.HI R0, RZ, R0, R7 ;  /* 0x00000000ff007219 */ /* 0x000fe20000011607 */
[----:B--2---:R-:W-:Y:S01]  /*40e0*/  IMAD.MOV R14, RZ, RZ, -R14 ;  /* 0x000000ffff0e7224 */ /* 0x004fe200078e0a0e */
[----:B------:R-:W-:Y:S01]  /*40f0*/  IADD3 R5, P0, RZ, -R11, RZ ;  /* 0x8000000bff057210 */ /* 0x000fe20007f1e0ff */
[----:B------:R-:W-:Y:S01]  /*4100*/  ULDC UR4, c[0x0][0x154] ;  /* 0x0000550000047ab9 */ /* 0x000fe20000000800 */
[----:B------:R-:W-:Y:S01]  /*4110*/  IMAD.MOV.U32 R7, RZ, RZ, 0x1 ;  /* 0x00000001ff077424 */ /* 0x000fe200078e00ff */
[----:B------:R-:W1:Y:S01]  /*4120*/  LDC R4, c[0x0][0x618] ;  /* 0x00018600ff047b82 */ /* 0x000e620000000800 */
[----:B------:R-:W-:Y:S02]  /*4130*/  IMAD R22, R15, R14, R10 ;  /* 0x0000000e0f167224 */ /* 0x000fe400078e020a */
[----:B------:R-:W-:-:S04]  /*4140*/  IMAD.X R3, RZ, RZ, ~R0, P0 ;  /* 0x000000ffff037224 */ /* 0x000fc800000e0e00 */
[-C--:B------:R-:W-:Y:S01]  /*4150*/  IMAD R0, R3, R12.reuse, RZ ;  /* 0x0000000c03007224 */ /* 0x080fe200078e02ff */
[----:B------:R-:W2:Y:S01]  /*4160*/  LDC R6, c[0x0][0x608] ;  /* 0x00018200ff067b82 */ /* 0x000ea20000000800 */
[----:B0-----:R-:W-:-:S04]  /*4170*/  IMAD.WIDE.U32 R2, R5, R12, R18 ;  /* 0x0000000c05027225 */ /* 0x001fc800078e0012 */
[----:B------:R-:W-:Y:S01]  /*4180*/  IMAD R5, R5, R13, R0 ;  /* 0x0000000d05057224 */ /* 0x000fe200078e0200 */
[----:B------:R-:W-:Y:S02]  /*4190*/  I2FP.F32.U32 R0, R20 ;  /* 0x0000001400007245 */ /* 0x000fe40000201000 */
[----:B------:R-:W0:Y:S01]  /*41a0*/  LDC R24, c[0x0][0x658] ;  /* 0x00019600ff187b82 */ /* 0x000e220000000800 */
[----:B------:R-:W-:Y:S01]  /*41b0*/  IMAD.IADD R3, R3, 0x1, R5 ;  /* 0x0000000103037824 */ /* 0x000fe200078e0205 */
[----:B---3--:R-:W-:Y:S01]  /*41c0*/  ISETP.NE.U32.AND P0, PT, R26, RZ, PT ;  /* 0x000000ff1a00720c */ /* 0x008fe20003f05070 */
[----:B------:R-:W-:Y:S01]  /*41d0*/  FMUL R0, R0, UR4 ;  /* 0x0000000400007c20 */ /* 0x000fe20008400000 */
[----:B------:R-:W-:Y:S02]  /*41e0*/  IMAD.MOV.U32 R5, RZ, RZ, -0x1 ;  /* 0xffffffffff057424 */ /* 0x000fe400078e00ff */
[----:B------:R-:W-:Y:S01]  /*41f0*/  ISETP.NE.AND.EX P0, PT, R27, RZ, PT, P0 ;  /* 0x000000ff1b00720c */ /* 0x000fe20003f05300 */
[----:B------:R3:W4:Y:S01]  /*4200*/  F2I.U32.TRUNC.NTZ R12, R0 ;  /* 0x00000000000c7305 */ /* 0x000722000020f000 */
[----:B------:R-:W3:Y:S01]  /*4210*/  LDC R15, c[0x0][0x148] ;  /* 0x00005200ff0f7b82 */ /* 0x000ee20000000800 */
[----:B-1----:R-:W-:-:S02]  /*4220*/  SHF.R.U64 R10, R2, R4, R3 ;  /* 0x00000004020a7219 */ /* 0x002fc40000001203 */
[----:B------:R-:W-:-:S05]  /*4230*/  SHF.R.U32.HI R3, RZ, R4, R3 ;  /* 0x00000004ff037219 */ /* 0x000fca0000011603 */
[----:B------:R-:W1:Y:S01]  /*4240*/  LDC R14, c[0x0][0x600] ;  /* 0x00018000ff0e7b82 */ /* 0x000e620000000800 */
[-CC-:B--2---:R-:W-:Y:S02]  /*4250*/  SHF.R.U64 R8, R10, R6.reuse, R3.reuse ;  /* 0x000000060a087219 */ /* 0x184fe40000001203 */
[----:B------:R-:W-:-:S05]  /*4260*/  SHF.R.U32.HI R3, RZ, R6, R3 ;  /* 0x00000006ff037219 */ /* 0x000fca0000011603 */
[----:B------:R-:W2:Y:S01]  /*4270*/  LDC R21, c[0x0][0x648] ;  /* 0x00019200ff157b82 */ /* 0x000ea20000000800 */
[-CC-:B0-----:R-:W-:Y:S02]  /*4280*/  SHF.R.U64 R13, R8, R24.reuse, R3.reuse ;  /* 0x00000018080d7219 */ /* 0x181fe40000001203 */
[-C--:B------:R-:W-:Y:S02]  /*4290*/  SHF.L.U32 R5, R5, R24.reuse, RZ ;  /* 0x0000001805057219 */ /* 0x080fe400000006ff */
[-C--:B------:R-:W-:Y:S01]  /*42a0*/  SHF.R.U32.HI R3, RZ, R24.reuse, R3 ;  /* 0x00000018ff037219 */ /* 0x080fe20000011603 */
[----:B------:R-:W-:Y:S01]  /*42b0*/  IMAD.MOV.U32 R2, RZ, RZ, R13 ;  /* 0x000000ffff027224 */ /* 0x000fe200078e000d */
[----:B------:R-:W-:Y:S01]  /*42c0*/  SHF.L.U32 R24, R7, R24, RZ ;  /* 0x0000001807187219 */ /* 0x000fe200000006ff */
[----:B------:R-:W0:Y:S01]  /*42d0*/  LDC R25, c[0x0][0x638] ;  /* 0x00018e00ff197b82 */ /* 0x000e220000000800 */
[----:B------:R-:W-:-:S07]  /*42e0*/  LOP3.LUT R19, RZ, R5, RZ, 0x33, !PT ;  /* 0x00000005ff137212 */ /* 0x000fce00078e33ff */
[----:B------:R-:W0:Y:S01]  /*42f0*/  LDC R28, c[0x0][0x610] ;  /* 0x00018400ff1c7b82 */ /* 0x000e220000000800 */
[----:B----4-:R-:W-:Y:S05]  /*4300*/  @!P0 BRA `(.L_x_102) ;  /* 0x0000000000288947 */ /* 0x010fea0003800000 */
[----:B---3--:R-:W3:Y:S02]  /*4310*/  LDC R0, c[0x0][0x64c] ;  /* 0x00019300ff007b82 */ /* 0x008ee40000000800 */
[----:B---3--:R-:W-:-:S05]  /*4320*/  IADD3 R7, P0, R13, R0, RZ ;  /* 0x000000000d077210 */ /* 0x008fca0007f1e0ff */
        /* <DEDUP_REMOVED lines=8> */
.L_x_102:
[----:B------:R-:W4:Y:S01]  /*43b0*/  LDC R4, c[0x0][0x65c] ;  /* 0x00019700ff047b82 */ /* 0x000f220000000800 */
[----:B--23--:R-:W-:Y:S01]  /*43c0*/  SHF.R.U64 R0, R2, R21, R3 ;  /* 0x0000001502007219 */ /* 0x00cfe20000001203 */
[----:B-1----:R-:W-:Y:S01]  /*43d0*/  VIADD R3, R14, 0xffffffff ;  /* 0xffffffff0e037836 */ /* 0x002fe20000000000 */
[----:B------:R-:W-:Y:S01]  /*43e0*/  LOP3.LUT R19, R8, R19, RZ, 0xc0, !PT ;  /* 0x0000001308137212 */ /* 0x000fe200078ec0ff */
[----:B------:R-:W-:Y:S02]  /*43f0*/  IMAD.MOV R12, RZ, RZ, -R12 ;  /* 0x000000ffff0c7224 */ /* 0x000fe400078e0a0c */
[----:B------:R-:W-:Y:S01]  /*4400*/  IMAD.MOV R2, RZ, RZ, -R0 ;  /* 0x000000ffff027224 */ /* 0x000fe200078e0a00 */
[----:B------:R-:W-:Y:S01]  /*4410*/  LOP3.LUT R3, R10, R3, RZ, 0xc0, !PT ;  /* 0x000000030a037212 */ /* 0x000fe200078ec0ff */
[----:B------:R-:W-:Y:S02]  /*4420*/  IMAD R19, R24, R0, R19 ;  /* 0x0000000018137224 */ /* 0x000fe400078e0213 */
[----:B0-----:R-:W-:-:S04]  /*4430*/  IMAD R0, R2, R25, R13 ;  /* 0x0000001902007224 */ /* 0x001fc800078e020d */
[----:B------:R-:W-:Y:S01]  /*4440*/  IMAD R2, R0, R14, R3 ;  /* 0x0000000e00027224 */ /* 0x000fe200078e0203 */
[----:B----4-:R-:W-:Y:S01]  /*4450*/  ISETP.NE.AND P0, PT, R4, 0x1, PT ;  /* 0x000000010400780c */ /* 0x010fe20003f05270 */
[----:B------:R-:W-:-:S05]  /*4460*/  IMAD.MOV.U32 R4, RZ, RZ, 0x1 ;  /* 0x00000001ff047424 */ /* 0x000fca00078e00ff */
[----:B------:R-:W-:-:S07]  /*4470*/  PRMT R0, R4, 0x7610, R0 ;  /* 0x0000761004007816 */ /* 0x000fce0000000000 */
[----:B------:R-:W-:-:S04]  /*4480*/  @P0 IMAD R22, R15, R12, R20 ;  /* 0x0000000c0f160224 */ /* 0x000fc800078e0214 */
[----:B------:R-:W-:-:S05]  /*4490*/  IMAD R19, R19, R28, R22 ;  /* 0x0000001c13137224 */ /* 0x000fca00078e0216 */
[----:B------:R-:W-:Y:S02]  /*44a0*/  SEL R22, R2, R19, !P0 ;  /* 0x0000001302167207 */ /* 0x000fe40004000000 */
[----:B------:R-:W-:Y:S01]  /*44b0*/  SEL R19, R19, R2, !P0 ;  /* 0x0000000213137207 */ /* 0x000fe20004000000 */
[----:B------:R-:W-:-:S07]  /*44c0*/  IMAD.MOV.U32 R2, RZ, RZ, R11 ;  /* 0x000000ffff027224 */ /* 0x000fce00078e000b */
.L_x_100:
[----:B------:R-:W-:Y:S02]  /*44d0*/  LOP3.LUT P0, RZ, R0, 0xff, RZ, 0xc0, !PT ;  /* 0x000000ff00ff7812 */ /* 0x000fe4000780c0ff */
[----:B------:R-:W-:-:S11]  /*44e0*/  LOP3.LUT R67, R67, 0x1, RZ, 0x3c, !PT ;  /* 0x0000000143437812 */ /* 0x000fd600078e3cff */
[----:B------:R-:W-:Y:S05]  /*44f0*/  @P0 BRA `(.L_x_103) ;  /* 0xffffffd000480947 */ /* 0x000fea000383ffff */
[----:B------:R-:W-:Y:S05]  /*4500*/  EXIT ;  /* 0x000000000000794d */ /* 0x000fea0003800000 */
.L_x_14:
[----:B------:R-:W-:-:S08]  /*4510*/  ISETP.NE.AND P0, PT, R0, RZ, PT ;  /* 0x000000ff0000720c */ /* 0x000fd00003f05270 */
[----:B0-----:R-:W0:-:S00]  /*4520*/  USETMAXREG.DEALLOC.CTAPOOL 0x28 ;  /* 0x00000028000079c8 */ /* 0x001e0000080e0500 */
[----:B------:R-:W-:Y:S05]  /*4530*/  @P0 EXIT ;  /* 0x000000000000094d */ /* 0x000fea0003800000 */
[----:B0-----:R-:W-:Y:S01]  /*4540*/  LOP3.LUT P0, RZ, R8, 0xff, RZ, 0xc0, !PT ;  /* 0x000000ff08ff7812 */ /* 0x001fe2000780c0ff */
[----:B------:R-:W-:Y:S02]  /*4550*/  IMAD.MOV.U32 R0, RZ, RZ, 0x1 ;  /* 0x00000001ff007424 */ /* 0x000fe400078e00ff */
[----:B------:R-:W-:-:S10]  /*4560*/  IMAD.MOV.U32 R7, RZ, RZ, RZ ;  /* 0x000000ffff077224 */ /* 0x000fd400078e00ff */
[----:B------:R-:W-:Y:S05]  /*4570*/  @!P0 BRA `(.L_x_104) ;  /* 0x0000000c00188947 */ /* 0x000fea0003800000 */
[----:B------:R-:W-:Y:S01]  /*4580*/  LOP3.LUT P0, RZ, R4, 0x1f, RZ, 0xc0, !PT ;  /* 0x0000001f04ff7812 */ /* 0x000fe2000780c0ff */
[----:B------:R-:W-:Y:S01]  /*4590*/  ULDC UR5, c[0x0][0x658] ;  /* 0x0001960000057ab9 */ /* 0x000fe20000000800 */
[----:B------:R-:W-:Y:S01]  /*45a0*/  UMOV UR6, 0xffffffff ;  /* 0xffffffff00067882 */ /* 0x000fe20000000000 */
[----:B------:R-:W-:Y:S01]  /*45b0*/  BSSY B0, `(.L_x_104) ;  /* 0x00000c2000007945 */ /* 0x000fe20003800000 */
[----:B------:R-:W-:Y:S01]  /*45c0*/  USHF.L.U32 UR6, UR6, UR5, URZ ;  /* 0x0000000506067299 */ /* 0x000fe2000800063f */
[C---:B------:R-:W-:Y:S01]  /*45d0*/  ISETP.NE.AND P2, PT, R3.reuse, RZ, PT ;  /* 0x000000ff0300720c */ /* 0x040fe20003f45270 */
[----:B------:R-:W-:Y:S01]  /*45e0*/  IMAD.MOV.U32 R8, RZ, RZ, 0x1 ;  /* 0x00000001ff087424 */ /* 0x000fe200078e00ff */
[----:B------:R-:W-:Y:S01]  /*45f0*/  ISETP.NE.OR P0, PT, R3, RZ, !P0 ;  /* 0x000000ff0300720c */ /* 0x000fe20004705670 */
[----:B------:R-:W-:Y:S01]  /*4600*/  IMAD.MOV.U32 R0, RZ, RZ, 0x1 ;  /* 0x00000001ff007424 */ /* 0x000fe200078e00ff */
[----:B------:R-:W-:Y:S01]  /*4610*/  LOP3.LUT R6, R16, 0x2, RZ, 0xfc, !PT ;  /* 0x0000000210067812 */ /* 0x000fe200078efcff */
[----:B------:R-:W-:Y:S01]  /*4620*/  IMAD.MOV.U32 R7, RZ, RZ, RZ ;  /* 0x000000ffff077224 */ /* 0x000fe200078e00ff */
[----:B------:R-:W-:Y:S01]  /*4630*/  ULDC UR4, c[0x0][0x600] ;  /* 0x0001800000047ab9 */ /* 0x000fe20000000800 */
[----:B------:R-:W-:Y:S01]  /*4640*/  UMOV UR7, 0x1 ;  /* 0x0000000100077882 */ /* 0x000fe20000000000 */
[----:B------:R-:W-:-:S02]  /*4650*/  UIADD3 UR19, UR40, 0x1, URZ ;  /* 0x0000000128137890 */ /* 0x000fc4000fffe03f */
[----:B------:R-:W-:Y:S02]  /*4660*/  UIADD3 UR15, UR4, -0x1, URZ ;  /* 0xffffffff040f7890 */ /* 0x000fe4000fffe03f */
[----:B------:R-:W-:Y:S02]  /*4670*/  USHF.L.U32 UR17, UR7, UR5, URZ ;  /* 0x0000000507117299 */ /* 0x000fe4000800063f */
[----:B------:R-:W-:Y:S01]  /*4680*/  ULOP3.LUT UR16, URZ, UR6, URZ, 0x33, !UPT ;  /* 0x000000063f107292 */ /* 0x000fe2000f8e333f */
[----:B------:R-:W-:-:S11]  /*4690*/  ULDC.64 UR20, c[0x0][0x198] ;  /* 0x0000660000147ab9 */ /* 0x000fd60000000a00 */
.L_x_116:
[----:B------:R-:W-:-:S03]  /*46a0*/  UMOV UR4, 0xffffffff ;  /* 0xffffffff00047882 */ /* 0x000fc60000000000 */
[----:B------:R-:W-:Y:S05]  /*46b0*/  BRA.DIV UR4, `(.L_x_105) ;  /* 0x0000001604447947 */ /* 0x000fea000b800000 */
[----:B------:R-:W-:-:S13]  /*46c0*/  ELECT P6, URZ, PT ;  /* 0x00000000003f782f */ /* 0x000fda00038c0000 */
.L_x_139:
[----:B------:R-:W0:Y:S01]  /*46d0*/  LDC R3, c[0x0][0x28c] ;  /* 0x0000a300ff037b82 */ /* 0x000e220000000800 */
[----:B------:R-:W-:Y:S01]  /*46e0*/  BSSY B1, `(.L_x_106) ;  /* 0x0000035000017945 */ /* 0x000fe20003800000 */
[----:B0-----:R-:W-:-:S13]  /*46f0*/  ISETP.LT.OR P6, PT, R3, 0x1, !P6 ;  /* 0x000000010300780c */ /* 0x001fda00077c1670 */
[----:B------:R-:W-:Y:S05]  /*4700*/  @P6 BRA `(.L_x_107) ;  /* 0x0000000000c86947 */ /* 0x000fea0003800000 */
[----:B------:R-:W-:Y:S02]  /*4710*/  IMAD.SHL.U32 R22, R22, 0x40, RZ ;  /* 0x0000004016167824 */ /* 0x000fe400078e00ff */
[----:B------:R-:W-:Y:S02]  /*4720*/  IMAD.SHL.U32 R19, R19, 0x40, RZ ;  /* 0x0000004013137824 */ /* 0x000fe400078e00ff */
[----:B------:R-:W-:Y:S02]  /*4730*/  IMAD.MOV.U32 R12, RZ, RZ, RZ ;  /* 0x000000ffff0c7224 */ /* 0x000fe400078e00ff */
[----:B------:R-:W-:Y:S02]  /*4740*/  IMAD.U32 R13, RZ, RZ, UR19 ;  /* 0x00000013ff0d7e24 */ /* 0x000fe4000f8e00ff */
[----:B------:R-:W-:Y:S02]  /*4750*/  IMAD.MOV.U32 R3, RZ, RZ, R0 ;  /* 0x000000ffff037224 */ /* 0x000fe400078e0000 */
[----:B------:R-:W-:-:S07]  /*4760*/  IMAD.MOV.U32 R4, RZ, RZ, R7 ;  /* 0x000000ffff047224 */ /* 0x000fce00078e0007 */
.L_x_111:
[----:B------:R-:W0:Y:S01]  /*4770*/  S2R R10, SR_CgaCtaId ;  /* 0x00000000000a7919 */ /* 0x000e220000008800 */
[----:B------:R-:W-:Y:S01]  /*4780*/  MOV R5, 0x400 ;  /* 0x0000040000057802 */ /* 0x000fe20000000f00 */
[----:B------:R-:W1:Y:S03]  /*4790*/  @!P2 LDC R9, c[0x0][0x500] ;  /* 0x00014000ff09ab82 */ /* 0x000e660000000800 */
[----:B0-----:R-:W-:Y:S02]  /*47a0*/  LEA R11, R10, R5, 0x18 ;  /* 0x000000050a0b7211 */ /* 0x001fe400078ec0ff */
[----:B------:R-:W-:-:S03]  /*47b0*/  SHF.L.U32 R5, R3, 0x1f, RZ ;  /* 0x0000001f03057819 */ /* 0x000fc600000006ff */
[----:B------:R-:W-:-:S04]  /*47c0*/  IMAD R10, R4, 0x8, R11 ;  /* 0x00000008040a7824 */ /* 0x000fc800078e020b */
[----:B------:R-:W0:Y:S02]  /*47d0*/  SYNCS.PHASECHK.TRANS64.TRYWAIT P1, [R10+URZ+0x70], R5 ;  /* 0x000070050a0075a7 */ /* 0x000e24000802017f */
[----:B01----:R-:W-:Y:S05]  /*47e0*/  @!P1 BRA `(.L_x_108) ;  /* 0x0000001400189947 */ /* 0x003fea0003800000 */
.L_x_140:
[----:B0-----:R-:W-:Y:S01]  /*47f0*/  PRMT R5, R6, 0x9910, RZ ;  /* 0x0000991006057816 */ /* 0x001fe200000000ff */
[----:B------:R0:W-:Y:S03]  /*4800*/  @!P2 SYNCS.ARRIVE.TRANS64 RZ, [R10+URZ], R9 ;  /* 0x000000090affa9a7 */ /* 0x0001e6000800003f */
[----:B------:R-:W-:-:S13]  /*4810*/  ISETP.NE.AND P1, PT, R5, 0x2, PT ;  /* 0x000000020500780c */ /* 0x000fda0003f25270 */
[----:B0-----:R-:W-:Y:S05]  /*4820*/  @P1 BRA `(.L_x_109) ;  /* 0x0000000000041947 */ /* 0x001fea0003800000 */
[----:B------:R-:W-:Y:S01]  /*4830*/  BPT.TRAP 0x1 ;  /* 0x000000040000795c */ /* 0x000fe20000300000 */
.L_x_109:
[----:B------:R-:W-:Y:S05]  /*4840*/  @P0 BRA `(.L_x_110) ;  /* 0x0000000000040947 */ /* 0x000fea0003800000 */
[----:B------:R-:W-:Y:S01]  /*4850*/  BPT.TRAP 0x1 ;  /* 0x000000040000795c */ /* 0x000fe20000300000 */
.L_x_110:
[----:B------:R-:W-:Y:S01]  /*4860*/  IMAD R11, R4, 0x2000, R11 ;  /* 0x00002000040b7824 */ /* 0x000fe200078e020b */
[----:B------:R-:W-:Y:S01]  /*4870*/  R2UR UR9, R10 ;  /* 0x000000000a0972ca */ /* 0x000fe200000e0000 */
[----:B------:R-:W-:Y:S01]  /*4880*/  VIADD R13, R13, 0xffffffff ;  /* 0xffffffff0d0d7836 */ /* 0x000fe20000000000 */
[----:B------:R-:W-:Y:S01]  /*4890*/  UIADD3 UR4, UP0, UR20, 0xf0, URZ ;  /* 0x000000f014047890 */ /* 0x000fe2000ff1e03f */
[----:B------:R-:W-:Y:S01]  /*48a0*/  R2UR UR11, R19 ;  /* 0x00000000130b72ca */ /* 0x000fe200000e0000 */
[----:B------:R-:W-:Y:S01]  /*48b0*/  UIADD3 UR22, UP1, UR20, 0x1f0, URZ ;  /* 0x000001f014167890 */ /* 0x000fe2000ff3e03f */
[----:B------:R-:W-:Y:S01]  /*48c0*/  R2UR UR8, R11 ;  /* 0x000000000b0872ca */ /* 0x000fe200000e0000 */
[----:B------:R-:W-:Y:S01]  /*48d0*/  UIADD3.X UR5, URZ, UR21, URZ, UP0, !UPT ;  /* 0x000000153f057290 */ /* 0x000fe200087fe43f */
[----:B------:R-:W-:Y:S01]  /*48e0*/  R2UR UR10, R12 ;  /* 0x000000000c0a72ca */ /* 0x000fe200000e0000 */
[----:B------:R-:W-:Y:S01]  /*48f0*/  VIADD R4, R4, 0x1 ;  /* 0x0000000104047836 */ /* 0x000fe20000000000 */
[----:B------:R-:W-:Y:S01]  /*4900*/  R2UR UR12, R2 ;  /* 0x00000000020c72ca */ /* 0x000fe200000e0000 */
[----:B------:R-:W-:Y:S01]  /*4910*/  UIADD3.X UR23, URZ, UR21, URZ, UP1, !UPT ;  /* 0x000000153f177290 */ /* 0x000fe20008ffe43f */
[----:B------:R-:W-:Y:S01]  /*4920*/  R2UR UR18, R22 ;  /* 0x00000000161272ca */ /* 0x000fe200000e0000 */
[----:B------:R-:W-:Y:S01]  /*4930*/  UMOV UR6, 0x0 ;  /* 0x0000000000067882 */ /* 0x000fe20000000000 */
[----:B------:R-:W-:Y:S01]  /*4940*/  ISETP.GT.AND P3, PT, R13, 0x1, PT ;  /* 0x000000010d00780c */ /* 0x000fe20003f64270 */
[----:B------:R-:W-:Y:S01]  /*4950*/  UMOV UR7, 0x10000000 ;  /* 0x1000000000077882 */ /* 0x000fe20000000000 */
[----:B------:R-:W-:Y:S01]  /*4960*/  ISETP.NE.AND P1, PT, R4, 0xe, PT ;  /* 0x0000000e0400780c */ /* 0x000fe20003f25270 */
[----:B------:R-:W-:-:S02]  /*4970*/  VIADD R12, R12, 0x80 ;  /* 0x000000800c0c7836 */ /* 0x000fc40000000000 */
[----:B------:R-:W-:Y:S01]  /*4980*/  UIADD3 UR13, UR8, 0x200, URZ ;  /* 0x00000200080d7890 */ /* 0x000fe2000fffe03f */
[----:B------:R-:W-:Y:S01]  /*4990*/  SEL R10, RZ, 0x1, P1 ;  /* 0x00000001ff0a7807 */ /* 0x000fe20000800000 */
[----:B------:R-:W-:Y:S01]  /*49a0*/  UIADD3 UR14, UR8, 0x1c200, URZ ;  /* 0x0001c200080e7890 */ /* 0x000fe2000fffe03f */
[----:B------:R-:W-:Y:S02]  /*49b0*/  SEL R4, R4, RZ, P1 ;  /* 0x000000ff04047207 */ /* 0x000fe40000800000 */
[----:B------:R-:W-:Y:S02]  /*49c0*/  LOP3.LUT R3, R3, R10, RZ, 0x3c, !PT ;  /* 0x0000000a03037212 */ /* 0x000fe400078e3cff */
[----:B------:R-:W-:Y:S02]  /*49d0*/  UMOV UR8, UR13 ;  /* 0x0000000d00087c82 */ /* 0x000fe40008000000 */
[----:B------:R0:W-:Y:S02]  /*49e0*/  UTMALDG.3D [UR8], [UR4], desc[UR6] ;  /* 0x00000608040075b4 */ /* 0x0001e40008011000 */
[----:B0-----:R-:W-:Y:S01]  /*49f0*/  UMOV UR8, UR14 ;  /* 0x0000000e00087c82 */ /* 0x001fe20008000000 */
[----:B------:R-:W-:-:S02]  /*4a00*/  UMOV UR11, UR18 ;  /* 0x00000012000b7c82 */ /* 0x000fc40008000000 */
[----:B------:R0:W-:Y:S02]  /*4a10*/  UTMALDG.3D [UR8], [UR22], desc[UR6] ;  /* 0x00000608160075b4 */ /* 0x0001e40008011000 */
[----:B0-----:R-:W-:Y:S05]  /*4a20*/  @P3 BRA `(.L_x_111) ;  /* 0xfffffffc00503947 */ /* 0x001fea000383ffff */
.L_x_107:
[----:B------:R-:W-:Y:S05]  /*4a30*/  BSYNC B1 ;  /* 0x0000000000017941 */ /* 0x000fea0003800000 */
.L_x_106:
[----:B------:R-:W2:Y:S01]  /*4a40*/  LDL.64 R10, [R1] ;  /* 0x00000000010a7983 */ /* 0x000ea20000100a00 */
[----:B------:R-:W-:Y:S01]  /*4a50*/  LOP3.LUT P4, RZ, R8, 0xff, RZ, 0xc0, !PT ;  /* 0x000000ff08ff7812 */ /* 0x000fe2000788c0ff */
[----:B------:R-:W-:Y:S01]  /*4a60*/  VIADD R4, R7, UR40 ;  /* 0x0000002807047c36 */ /* 0x000fe20008000000 */
[----:B------:R-:W-:Y:S01]  /*4a70*/  ULDC.64 UR4, c[0x0][0x650] ;  /* 0x0001940000047ab9 */ /* 0x000fe20000000a00 */
[----:B------:R-:W-:Y:S01]  /*4a80*/  IMAD.U32 R5, RZ, RZ, UR40 ;  /* 0x00000028ff057e24 */ /* 0x000fe2000f8e00ff */
[----:B------:R-:W-:Y:S01]  /*4a90*/  UISETP.GE.U32.AND UP0, UPT, UR40, 0xe, UPT ;  /* 0x0000000e2800788c */ /* 0x000fe2000bf06070 */
[----:B------:R-:W-:Y:S01]  /*4aa0*/  BSSY B1, `(.L_x_112) ;  /* 0x0000070000017945 */ /* 0x000fe20003800000 */
[----:B------:R-:W-:Y:S01]  /*4ab0*/  SHF.R.U32.HI R2, RZ, 0x1, R4 ;  /* 0x00000001ff027819 */ /* 0x000fe20000011604 */
[----:B------:R-:W-:Y:S01]  /*4ac0*/  IMAD.MOV.U32 R19, RZ, RZ, -0x1 ;  /* 0xffffffffff137424 */ /* 0x000fe200078e00ff */
[----:B------:R-:W-:Y:S01]  /*4ad0*/  ISETP.GT.U32.AND P1, PT, R4, 0xd, PT ;  /* 0x0000000d0400780c */ /* 0x000fe20003f24070 */
[----:B------:R-:W-:Y:S01]  /*4ae0*/  IMAD.MOV.U32 R22, RZ, RZ, -0x1 ;  /* 0xffffffffff167424 */ /* 0x000fe200078e00ff */
[----:B------:R-:W-:-:S02]  /*4af0*/  PLOP3.LUT P3, PT, PT, PT, UP0, 0x80, 0x0 ;  /* 0x000000000000781c */ /* 0x000fc40003f6f008 */
[----:B------:R-:W-:Y:S01]  /*4b00*/  ISETP.LT.U32.AND P1, PT, R5, 0xe, P1 ;  /* 0x0000000e0500780c */ /* 0x000fe20000f21070 */
[----:B------:R-:W0:Y:S01]  /*4b10*/  @P4 S2R R8, SR_CgaCtaId ;  /* 0x0000000000084919 */ /* 0x000e220000008800 */
[----:B------:R-:W-:-:S04]  /*4b20*/  @P4 MOV R3, 0x400 ;  /* 0x0000040000034802 */ /* 0x000fc80000000f00 */
[----:B0-----:R-:W-:Y:S01]  /*4b30*/  @P4 LEA R8, R8, R3, 0x18 ;  /* 0x0000000308084211 */ /* 0x001fe200078ec0ff */
[----:B------:R-:W-:-:S03]  /*4b40*/  IMAD.WIDE.U32 R2, R2, -0x6db6db6d, RZ ;  /* 0x9249249302027825 */ /* 0x000fc600078e00ff */
[----:B------:R0:W-:Y:S01]  /*4b50*/  @P4 SYNCS.ARRIVE.TRANS64.A1T0 RZ, [R8+URZ+0x118], RZ ;  /* 0x000118ff08ff49a7 */ /* 0x0001e2000810003f */
[----:B------:R-:W-:Y:S01]  /*4b60*/  IMAD.MOV.U32 R2, RZ, RZ, -0x1 ;  /* 0xffffffffff027424 */ /* 0x000fe200078e00ff */
[----:B------:R-:W-:Y:S02]  /*4b70*/  SHF.R.U32.HI R5, RZ, 0x2, R3 ;  /* 0x00000002ff057819 */ /* 0x000fe40000011603 */
[----:B------:R-:W-:-:S03]  /*4b80*/  SEL R3, RZ, 0x1, !P1 ;  /* 0x00000001ff037807 */ /* 0x000fc60004800000 */
[----:B------:R-:W-:Y:S01]  /*4b90*/  IMAD R7, R5, -0xe, R4 ;  /* 0xfffffff205077824 */ /* 0x000fe200078e0204 */
[----:B------:R-:W-:Y:S02]  /*4ba0*/  LOP3.LUT R0, R0, R3, RZ, 0x3c, !PT ;  /* 0x0000000300007212 */ /* 0x000fe400078e3cff */
[----:B------:R-:W-:Y:S02]  /*4bb0*/  PRMT R3, RZ, 0x7610, R3 ;  /* 0x00007610ff037816 */ /* 0x000fe40000000003 */
[----:B------:R-:W-:Y:S02]  /*4bc0*/  @P3 LOP3.LUT R0, R0, 0x1, R5, 0x78, !PT ;  /* 0x0000000100003812 */ /* 0x000fe400078e7805 */
[----:B0-----:R-:W-:Y:S02]  /*4bd0*/  PRMT R8, RZ, 0x7610, R8 ;  /* 0x00007610ff087816 */ /* 0x001fe40000000008 */
[----:B--2---:R-:W-:-:S04]  /*4be0*/  IADD3 R18, P4, R18, R10, RZ ;  /* 0x0000000a12127210 */ /* 0x004fc80007f9e0ff */
[----:B------:R-:W-:Y:S01]  /*4bf0*/  ISETP.GE.U32.AND P1, PT, R18, UR4, PT ;  /* 0x0000000412007c0c */ /* 0x000fe2000bf26070 */
[----:B------:R-:W-:-:S05]  /*4c00*/  IMAD.X R17, R17, 0x1, R23, P4 ;  /* 0x0000000111117824 */ /* 0x000fca00020e0617 */
[----:B------:R-:W-:-:S13]  /*4c10*/  ISETP.GE.U32.AND.EX P1, PT, R17, UR5, PT, P1 ;  /* 0x0000000511007c0c */ /* 0x000fda000bf26110 */
[----:B------:R-:W-:Y:S05]  /*4c20*/  @P1 BRA `(.L_x_113) ;  /* 0x00000004005c1947 */ /* 0x000fea0003800000 */
[----:B------:R-:W0:Y:S01]  /*4c30*/  S2R R11, SR_CTAID.X ;  /* 0x00000000000b7919 */ /* 0x000e220000002500 */
[----:B------:R-:W-:Y:S01]  /*4c40*/  ULDC.64 UR4, c[0x0][0x628] ;  /* 0x00018a0000047ab9 */ /* 0x000fe20000000a00 */
[----:B------:R-:W1:Y:S01]  /*4c50*/  LDC R12, c[0x0][0x144] ;  /* 0x00005100ff0c7b82 */ /* 0x000e620000000800 */
[----:B------:R-:W-:Y:S01]  /*4c60*/  ISETP.NE.U32.AND P1, PT, RZ, UR4, PT ;  /* 0x00000004ff007c0c */ /* 0x000fe2000bf25070 */
[----:B------:R-:W2:Y:S01]  /*4c70*/  S2R R9, SR_CTAID.Y ;  /* 0x0000000000097919 */ /* 0x000ea20000002600 */
[----:B------:R-:W-:Y:S01]  /*4c80*/  ULDC UR6, c[0x0][0x150] ;  /* 0x0000540000067ab9 */ /* 0x000fe20000000800 */
[----:B------:R-:W-:Y:S01]  /*4c90*/  ULDC UR7, c[0x0][0x630] ;  /* 0x00018c0000077ab9 */ /* 0x000fe20000000800 */
[----:B------:R-:W-:Y:S01]  /*4ca0*/  ISETP.NE.AND.EX P1, PT, RZ, UR5, PT, P1 ;  /* 0x00000005ff007c0c */ /* 0x000fe2000bf25310 */
[----:B------:R-:W-:Y:S01]  /*4cb0*/  IMAD.MOV.U32 R2, RZ, RZ, R18 ;  /* 0x000000ffff027224 */ /* 0x000fe200078e0012 */
[----:B0-----:R-:W-:-:S05]  /*4cc0*/  I2FP.F32.U32 R3, R11 ;  /* 0x0000000b00037245 */ /* 0x001fca0000201000 */
[----:B------:R-:W-:Y:S01]  /*4cd0*/  FMUL R14, R3, UR6 ;  /* 0x00000006030e7c20 */ /* 0x000fe20008400000 */
[----:B------:R-:W-:-:S05]  /*4ce0*/  IMAD.MOV.U32 R3, RZ, RZ, R17 ;  /* 0x000000ffff037224 */ /* 0x000fca00078e0011 */
[----:B--2---:R-:W-:Y:S05]  /*4cf0*/  @!P1 BRA `(.L_x_114) ;  /* 0x0000000000289947 */ /* 0x004fea0003800000 */
[----:B------:R-:W-:Y:S02]  /*4d00*/  ULDC UR6, c[0x0][0x634] ;  /* 0x00018d0000067ab9 */ /* 0x000fe40000000800 */
[----:B------:R-:W-:-:S05]  /*4d10*/  IADD3 R3, P1, R18, UR6, RZ ;  /* 0x0000000612037c10 */ /* 0x000fca000ff3e0ff */
[----:B------:R-:W-:-:S04]  /*4d20*/  IMAD.X R13, RZ, RZ, R17, P1 ;  /* 0x000000ffff0d7224 */ /* 0x000fc800008e0611 */
[----:B------:R-:W-:-:S04]  /*4d30*/  IMAD.WIDE.U32 R4, R13, UR4, RZ ;  /* 0x000000040d047c25 */ /* 0x000fc8000f8e00ff */
[----:B------:R-:W-:-:S04]  /*4d40*/  IMAD.WIDE.U32 R4, P1, R3, UR5, R4 ;  /* 0x0000000503047c25 */ /* 0x000fc8000f820004 */
[----:B------:R-:W-:-:S04]  /*4d50*/  IMAD.WIDE.U32 R2, R3, UR4, RZ ;  /* 0x0000000403027c25 */ /* 0x000fc8000f8e00ff */
[----:B------:R-:W-:Y:S01]  /*4d60*/  IMAD.MOV.U32 R2, RZ, RZ, R5 ;  /* 0x000000ffff027224 */ /* 0x000fe200078e0005 */
[----:B------:R-:W-:Y:S01]  /*4d70*/  IADD3 RZ, P3, R3, R4, RZ ;  /* 0x0000000403ff7210 */ /* 0x000fe20007f7e0ff */
[----:B------:R-:W-:-:S04]  /*4d80*/  IMAD.X R3, RZ, RZ, RZ, P1 ;  /* 0x000000ffff037224 */ /* 0x000fc800008e06ff */
[----:B------:R-:W-:-:S08]  /*4d90*/  IMAD.WIDE.U32.X R2, R13, UR5, R2, P3 ;  /* 0x000000050d027c25 */ /* 0x000fd000098e0402 */
.L_x_114:
[--C-:B------:R-:W-:Y:S01]  /*4da0*/  SHF.R.U64 R10, R2, UR7, R3.reuse ;  /* 0x00000007020a7c19 */ /* 0x100fe20008001203 */
[----:B------:R-:W0:Y:S01]  /*4db0*/  F2I.U32.TRUNC.NTZ R14, R14 ;  /* 0x0000000e000e7305 */ /* 0x000e22000020f000 */
[----:B------:R-:W-:Y:S01]  /*4dc0*/  SHF.R.U32.HI R2, RZ, UR7, R3 ;  /* 0x00000007ff027c19 */ /* 0x000fe20008011603 */
[----:B------:R-:W-:Y:S01]  /*4dd0*/  ULDC.64 UR4, c[0x0][0x620] ;  /* 0x0001880000047ab9 */ /* 0x000fe20000000a00 */
[----:B------:R-:W-:Y:S01]  /*4de0*/  IADD3 R5, P1, RZ, -R10, RZ ;  /* 0x8000000aff057210 */ /* 0x000fe20007f3e0ff */
[----:B------:R-:W-:Y:S01]  /*4df0*/  IMAD.MOV.U32 R3, RZ, RZ, R17 ;  /* 0x000000ffff037224 */ /* 0x000fe200078e0011 */
[----:B------:R-:W-:-:S03]  /*4e00*/  ULDC.64 UR6, c[0x0][0x640] ;  /* 0x0001900000067ab9 */ /* 0x000fc60000000a00 */
[----:B------:R-:W-:Y:S01]  /*4e10*/  IMAD.X R2, RZ, RZ, ~R2, P1 ;  /* 0x000000ffff027224 */ /* 0x000fe200008e0e02 */
[----:B------:R-:W-:-:S03]  /*4e20*/  ISETP.NE.U32.AND P1, PT, RZ, UR6, PT ;  /* 0x00000006ff007c0c */ /* 0x000fc6000bf25070 */
[----:B------:R-:W-:Y:S01]  /*4e30*/  IMAD R4, R2, UR4, RZ ;  /* 0x0000000402047c24 */ /* 0x000fe2000f8e02ff */
[----:B------:R-:W-:Y:S01]  /*4e40*/  ISETP.NE.AND.EX P1, PT, RZ, UR7, PT, P1 ;  /* 0x00000007ff007c0c */ /* 0x000fe2000bf25310 */
[----:B------:R-:W-:-:S04]  /*4e50*/  IMAD.MOV.U32 R2, RZ, RZ, R18 ;  /* 0x000000ffff027224 */ /* 0x000fc800078e0012 */
[----:B------:R-:W-:Y:S01]  /*4e60*/  IMAD.WIDE.U32 R2, R5, UR4, R2 ;  /* 0x0000000405027c25 */ /* 0x000fe2000f8e0002 */
[----:B------:R-:W-:-:S03]  /*4e70*/  ULDC UR4, c[0x0][0x618] ;  /* 0x0001860000047ab9 */ /* 0x000fc60000000800 */
[----:B------:R-:W-:Y:S01]  /*4e80*/  IMAD R5, R5, UR5, R4 ;  /* 0x0000000505057c24 */ /* 0x000fe2000f8e0204 */
[----:B------:R-:W-:Y:S01]  /*4e90*/  ULDC UR5, c[0x0][0x154] ;  /* 0x0000550000057ab9 */ /* 0x000fe20000000800 */
[----:B0-----:R-:W-:Y:S02]  /*4ea0*/  IMAD.MOV R4, RZ, RZ, -R14 ;  /* 0x000000ffff047224 */ /* 0x001fe400078e0a0e */
[----:B------:R-:W0:Y:S01]  /*4eb0*/  LDC R14, c[0x0][0x148] ;  /* 0x00005200ff0e7b82 */ /* 0x000e220000000800 */
[----:B------:R-:W-:Y:S02]  /*4ec0*/  IMAD.IADD R3, R3, 0x1, R5 ;  /* 0x0000000103037824 */ /* 0x000fe400078e0205 */
[----:B-1----:R-:W-:Y:S01]  /*4ed0*/  IMAD R11, R12, R4, R11 ;  /* 0x000000040c0b7224 */ /* 0x002fe200078e020b */
[----:B------:R-:W-:Y:S02]  /*4ee0*/  I2FP.F32.U32 R4, R9 ;  /* 0x0000000900047245 */ /* 0x000fe40000201000 */
[----:B------:R-:W-:-:S02]  /*4ef0*/  SHF.R.U64 R12, R2, UR4, R3 ;  /* 0x00000004020c7c19 */ /* 0x000fc40008001203 */
[----:B------:R-:W-:Y:S01]  /*4f00*/  SHF.R.U32.HI R3, RZ, UR4, R3 ;  /* 0x00000004ff037c19 */ /* 0x000fe20008011603 */
[----:B------:R-:W-:Y:S01]  /*4f10*/  FMUL R4, R4, UR5 ;  /* 0x0000000504047c20 */ /* 0x000fe20008400000 */
[----:B------:R-:W-:Y:S02]  /*4f20*/  ULDC UR4, c[0x0][0x608] ;  /* 0x0001820000047ab9 */ /* 0x000fe40000000800 */
[--C-:B------:R-:W-:Y:S01]  /*4f30*/  SHF.R.U64 R15, R12, UR4, R3.reuse ;  /* 0x000000040c0f7c19 */ /* 0x100fe20008001203 */
[----:B------:R1:W2:Y:S01]  /*4f40*/  F2I.U32.TRUNC.NTZ R20, R4 ;  /* 0x0000000400147305 */ /* 0x0002a2000020f000 */
[----:B------:R-:W-:Y:S01]  /*4f50*/  SHF.R.U32.HI R2, RZ, UR4, R3 ;  /* 0x00000004ff027c19 */ /* 0x000fe20008011603 */
[----:B------:R-:W-:-:S03]  /*4f60*/  ULDC UR4, c[0x0][0x658] ;  /* 0x0001960000047ab9 */ /* 0x000fc60000000800 */
[--C-:B------:R-:W-:Y:S02]  /*4f70*/  SHF.R.U64 R13, R15, UR4, R2.reuse ;  /* 0x000000040f0d7c19 */ /* 0x100fe40008001202 */
[----:B------:R-:W-:-:S03]  /*4f80*/  SHF.R.U32.HI R19, RZ, UR4, R2 ;  /* 0x00000004ff137c19 */ /* 0x000fc60008011602 */
[----:B------:R-:W-:Y:S02]  /*4f90*/  IMAD.MOV.U32 R2, RZ, RZ, R13 ;  /* 0x000000ffff027224 */ /* 0x000fe400078e000d */
[----:B------:R-:W-:Y:S01]  /*4fa0*/  IMAD.MOV.U32 R3, RZ, RZ, R19 ;  /* 0x000000ffff037224 */ /* 0x000fe200078e0013 */
[----:B-1----:R-:W-:Y:S06]  /*4fb0*/  @!P1 BRA `(.L_x_115) ;  /* 0x0000000000289947 */ /* 0x002fec0003800000 */
        /* <DEDUP_REMOVED lines=10> */
.L_x_115:
[----:B------:R-:W1:Y:S01]  /*5060*/  LDC R4, c[0x0][0x65c] ;  /* 0x00019700ff047b82 */ /* 0x000e620000000800 */
[----:B------:R-:W-:Y:S01]  /*5070*/  ULDC UR4, c[0x0][0x648] ;  /* 0x0001920000047ab9 */ /* 0x000fe20000000800 */
[----:B------:R-:W-:Y:S01]  /*5080*/  LOP3.LUT R15, R15, UR16, RZ, 0xc0, !PT ;  /* 0x000000100f0f7c12 */ /* 0x000fe2000f8ec0ff */
[----:B--2---:R-:W-:Y:S01]  /*5090*/  IMAD.MOV R20, RZ, RZ, -R20 ;  /* 0x000000ffff147224 */ /* 0x004fe200078e0a14 */
[----:B------:R-:W-:Y:S01]  /*50a0*/  SHF.R.U64 R2, R2, UR4, R3 ;  /* 0x0000000402027c19 */ /* 0x000fe20008001203 */
[----:B------:R-:W-:Y:S01]  /*50b0*/  ULDC UR4, c[0x0][0x638] ;  /* 0x00018e0000047ab9 */ /* 0x000fe20000000800 */
[----:B------:R-:W-:Y:S01]  /*50c0*/  LOP3.LUT R12, R12, UR15, RZ, 0xc0, !PT ;  /* 0x0000000f0c0c7c12 */ /* 0x000fe2000f8ec0ff */
[----:B------:R-:W-:Y:S01]  /*50d0*/  ULDC UR5, c[0x0][0x610] ;  /* 0x0001840000057ab9 */ /* 0x000fe20000000800 */
[----:B------:R-:W-:Y:S01]  /*50e0*/  IMAD.MOV.U32 R3, RZ, RZ, 0x1 ;  /* 0x00000001ff037424 */ /* 0x000fe200078e00ff */
[----:B-1----:R-:W-:Y:S01]  /*50f0*/  ISETP.NE.AND P1, PT, R4, 0x1, PT ;  /* 0x000000010400780c */ /* 0x002fe20003f25270 */
[----:B------:R-:W-:-:S02]  /*5100*/  IMAD.MOV R4, RZ, RZ, -R2 ;  /* 0x000000ffff047224 */ /* 0x000fc400078e0a02 */
[----:B------:R-:W-:Y:S02]  /*5110*/  IMAD R2, R2, UR17, R15 ;  /* 0x0000001102027c24 */ /* 0x000fe4000f8e020f */
[----:B------:R-:W-:Y:S01]  /*5120*/  IMAD R13, R4, UR4, R13 ;  /* 0x00000004040d7c24 */ /* 0x000fe2000f8e020d */
[----:B------:R-:W-:-:S07]  /*5130*/  ULDC UR4, c[0x0][0x600] ;  /* 0x0001800000047ab9 */ /* 0x000fce0000000800 */
[----:B0-----:R-:W-:-:S04]  /*5140*/  @P1 IMAD R11, R14, R20, R9 ;  /* 0x000000140e0b1224 */ /* 0x001fc800078e0209 */
[----:B------:R-:W-:Y:S02]  /*5150*/  IMAD R11, R2, UR5, R11 ;  /* 0x00000005020b7c24 */ /* 0x000fe4000f8e020b */
[----:B------:R-:W-:-:S05]  /*5160*/  IMAD R2, R13, UR4, R12 ;  /* 0x000000040d027c24 */ /* 0x000fca000f8e020c */
[----:B------:R-:W-:Y:S02]  /*5170*/  SEL R22, R2, R11, !P1 ;  /* 0x0000000b02167207 */ /* 0x000fe40004800000 */
[----:B------:R-:W-:Y:S01]  /*5180*/  SEL R19, R11, R2, !P1 ;  /* 0x000000020b137207 */ /* 0x000fe20004800000 */
[----:B------:R-:W-:-:S07]  /*5190*/  IMAD.MOV.U32 R2, RZ, RZ, R10 ;  /* 0x000000ffff027224 */ /* 0x000fce00078e000a */
.L_x_113:
[----:B------:R-:W-:Y:S05]  /*51a0*/  BSYNC B1 ;  /* 0x0000000000017941 */ /* 0x000fea0003800000 */
.L_x_112:
[----:B------:R-:W-:-:S13]  /*51b0*/  LOP3.LUT P1, RZ, R3, 0xff, RZ, 0xc0, !PT ;  /* 0x000000ff03ff7812 */ /* 0x000fda000782c0ff */
[----:B------:R-:W-:Y:S05]  /*51c0*/  @P1 BRA `(.L_x_116) ;  /* 0xfffffff400341947 */ /* 0x000fea000383ffff */
[----:B------:R-:W-:Y:S05]  /*51d0*/  BSYNC B0 ;  /* 0x0000000000007941 */ /* 0x000fea0003800000 */
.L_x_104:
[----:B------:R-:W-:-:S03]  /*51e0*/  UMOV UR4, 0xffffffff ;  /* 0xffffffff00047882 */ /* 0x000fc60000000000 */
[----:B------:R-:W-:Y:S05]  /*51f0*/  BRA.DIV UR4, `(.L_x_117) ;  /* 0x0000000a04a87947 */ /* 0x000fea000b800000 */
[----:B------:R-:W-:-:S13]  /*5200*/  ELECT P6, URZ, PT ;  /* 0x00000000003f782f */ /* 0x000fda00038c0000 */
.L_x_143:
[----:B------:R-:W-:Y:S04]  /*5210*/  BSSY B0, `(.L_x_118) ;  /* 0x0000085000007945 */ /* 0x000fe80003800000 */
[----:B------:R-:W-:Y:S05]  /*5220*/  @!P6 BRA `(.L_x_119) ;  /* 0x00000008000ce947 */ /* 0x000fea0003800000 */
[----:B------:R-:W-:-:S04]  /*5230*/  LOP3.LUT R16, R16, 0x2, RZ, 0xfc, !PT ;  /* 0x0000000210107812 */ /* 0x000fc800078efcff */
[----:B------:R-:W-:-:S13]  /*5240*/  ISETP.NE.AND P0, PT, R16, 0x3, PT ;  /* 0x000000031000780c */ /* 0x000fda0003f05270 */
[----:B------:R-:W-:Y:S05]  /*5250*/  @!P0 BRA `(.L_x_120) ;  /* 0x0000000000048947 */ /* 0x000fea0003800000 */
[----:B------:R-:W-:Y:S01]  /*5260*/  BPT.TRAP 0x1 ;  /* 0x000000040000795c */ /* 0x000fe20000300000 */
.L_x_120:
[----:B------:R-:W0:Y:S01]  /*5270*/  S2R R3, SR_CgaCtaId ;  /* 0x0000000000037919 */ /* 0x000e220000008800 */
[----:B------:R-:W-:Y:S02]  /*5280*/  MOV R2, 0x400 ;  /* 0x0000040000027802 */ /* 0x000fe40000000f00 */
[----:B------:R-:W-:Y:S02]  /*5290*/  SHF.L.U32 R4, R0, 0x1f, RZ ;  /* 0x0000001f00047819 */ /* 0x000fe400000006ff */
[----:B0-----:R-:W-:-:S05]  /*52a0*/  LEA R2, R3, R2, 0x18 ;  /* 0x0000000203027211 */ /* 0x001fca00078ec0ff */
[----:B------:R-:W-:-:S04]  /*52b0*/  VIADD R2, R2, 0x70 ;  /* 0x0000007002027836 */ /* 0x000fc80000000000 */
[C---:B------:R-:W-:Y:S02]  /*52c0*/  IMAD R9, R7.reuse, 0x8, R2 ;  /* 0x0000000807097824 */ /* 0x040fe400078e0202 */
[----:B------:R-:W-:Y:S02]  /*52d0*/  VIADD R7, R7, 0x1 ;  /* 0x0000000107077836 */ /* 0x000fe40000000000 */
[----:B------:R-:W0:Y:S03]  /*52e0*/  SYNCS.PHASECHK.TRANS64.TRYWAIT P0, [R9+URZ], R4 ;  /* 0x00000004090075a7 */ /* 0x000e26000800017f */
[----:B------:R-:W-:-:S04]  /*52f0*/  ISETP.NE.AND P1, PT, R7, 0xe, PT ;  /* 0x0000000e0700780c */ /* 0x000fc80003f25270 */
[----:B------:R-:W-:Y:S02]  /*5300*/  SEL R3, RZ, 0x1, P1 ;  /* 0x00000001ff037807 */ /* 0x000fe40000800000 */
[----:B------:R-:W-:Y:S02]  /*5310*/  SEL R7, R7, RZ, P1 ;  /* 0x000000ff07077207 */ /* 0x000fe40000800000 */
[----:B------:R-:W-:-:S03]  /*5320*/  LOP3.LUT R6, R0, R3, RZ, 0x3c, !PT ;  /* 0x0000000300067212 */ /* 0x000fc600078e3cff */
[----:B------:R-:W-:Y:S01]  /*5330*/  IMAD R8, R7, 0x8, R2 ;  /* 0x0000000807087824 */ /* 0x000fe200078e0202 */
[----:B------:R-:W-:Y:S01]  /*5340*/  SHF.L.U32 R5, R6, 0x1f, RZ ;  /* 0x0000001f06057819 */ /* 0x000fe200000006ff */
[----:B0-----:R-:W-:Y:S06]  /*5350*/  @!P0 BRA `(.L_x_121) ;  /* 0x0000000800708947 */ /* 0x001fec0003800000 */
.L_x_144:
[----:B------:R-:W1:Y:S01]  /*5360*/  SYNCS.PHASECHK.TRANS64.TRYWAIT P0, [R8+URZ], R5 ;  /* 0x00000005080075a7 */ /* 0x000e62000800017f */
[----:B------:R-:W-:-:S05]  /*5370*/  VIADD R0, R7, 0x1 ;  /* 0x0000000107007836 */ /* 0x000fca0000000000 */
[----:B------:R-:W-:-:S04]  /*5380*/  ISETP.NE.AND P1, PT, R0, 0xe, PT ;  /* 0x0000000e0000780c */ /* 0x000fc80003f25270 */
[----:B------:R-:W-:Y:S02]  /*5390*/  SEL R3, RZ, 0x1, P1 ;  /* 0x00000001ff037807 */ /* 0x000fe40000800000 */
[----:B------:R-:W-:Y:S02]  /*53a0*/  SEL R7, R0, RZ, P1 ;  /* 0x000000ff00077207 */ /* 0x000fe40000800000 */
[----:B------:R-:W-:-:S03]  /*53b0*/  LOP3.LUT R6, R6, R3, RZ, 0x3c, !PT ;  /* 0x0000000306067212 */ /* 0x000fc600078e3cff */
[----:B0-----:R-:W-:Y:S01]  /*53c0*/  IMAD R9, R7, 0x8, R2 ;  /* 0x0000000807097824 */ /* 0x001fe200078e0202 */
[----:B------:R-:W-:Y:S01]  /*53d0*/  SHF.L.U32 R4, R6, 0x1f, RZ ;  /* 0x0000001f06047819 */ /* 0x000fe200000006ff */
[----:B-1----:R-:W-:Y:S06]  /*53e0*/  @!P0 BRA `(.L_x_122) ;  /* 0x0000000800608947 */ /* 0x002fec0003800000 */
.L_x_145:
        /* <DEDUP_REMOVED lines=9> */
.L_x_146:
        /* <DEDUP_REMOVED lines=9> */
.L_x_147:
        /* <DEDUP_REMOVED lines=9> */
.L_x_148:
        /* <DEDUP_REMOVED lines=9> */
.L_x_149:
        /* <DEDUP_REMOVED lines=9> */
.L_x_150:
        /* <DEDUP_REMOVED lines=9> */
.L_x_151:
        /* <DEDUP_REMOVED lines=9> */
.L_x_152:
        /* <DEDUP_REMOVED lines=9> */
.L_x_153:
        /* <DEDUP_REMOVED lines=9> */
.L_x_154:
[----:B------:R-:W1:Y:S01]  /*5900*/  SYNCS.PHASECHK.TRANS64.TRYWAIT P0, [R8+URZ], R5 ;  /* 0x00000005080075a7 */ /* 0x000e62000800017f */
[----:B------:R-:W-:-:S05]  /*5910*/  VIADD R0, R7, 0x1 ;  /* 0x0000000107007836 */ /* 0x000fca0000000000 */
[----:B------:R-:W-:-:S04]  /*5920*/  ISETP.NE.AND P1, PT, R0, 0xe, PT ;  /* 0x0000000e0000780c */ /* 0x000fc80003f25270 */
[----:B------:R-:W-:Y:S02]  /*5930*/  SEL R3, RZ, 0x1, P1 ;  /* 0x00000001ff037807 */ /* 0x000fe40000800000 */
[----:B------:R-:W-:Y:S02]  /*5940*/  SEL R7, R0, RZ, P1 ;  /* 0x000000ff00077207 */ /* 0x000fe40000800000 */
[----:B0-----:R-:W-:-:S03]  /*5950*/  LOP3.LUT R9, R6, R3, RZ, 0x3c, !PT ;  /* 0x0000000306097212 */ /* 0x001fc600078e3cff */
[----:B------:R-:W-:Y:S01]  /*5960*/  IMAD R11, R7, 0x8, R2 ;  /* 0x00000008070b7824 */ /* 0x000fe200078e0202 */
[----:B------:R-:W-:Y:S01]  /*5970*/  SHF.L.U32 R6, R9, 0x1f, RZ ;  /* 0x0000001f09067819 */ /* 0x000fe200000006ff */
[----:B-1----:R-:W-:Y:S06]  /*5980*/  @!P0 BRA `(.L_x_132) ;  /* 0x0000000400c08947 */ /* 0x002fec0003800000 */
.L_x_155:
[----:B------:R-:W1:Y:S01]  /*5990*/  SYNCS.PHASECHK.TRANS64.TRYWAIT P0, [R11+URZ], R6 ;  /* 0x000000060b0075a7 */ /* 0x000e62000800017f */
[----:B------:R-:W-:-:S05]  /*59a0*/  VIADD R0, R7, 0x1 ;  /* 0x0000000107007836 */ /* 0x000fca0000000000 */
[----:B------:R-:W-:-:S04]  /*59b0*/  ISETP.NE.AND P1, PT, R0, 0xe, PT ;  /* 0x0000000e0000780c */ /* 0x000fc80003f25270 */
[----:B------:R-:W-:Y:S02]  /*59c0*/  SEL R4, RZ, 0x1, P1 ;  /* 0x00000001ff047807 */ /* 0x000fe40000800000 */
[----:B------:R-:W-:Y:S02]  /*59d0*/  SEL R3, R0, RZ, P1 ;  /* 0x000000ff00037207 */ /* 0x000fe40000800000 */
[----:B------:R-:W-:Y:S01]  /*59e0*/  LOP3.LUT R0, R9, R4, RZ, 0x3c, !PT ;  /* 0x0000000409007212 */ /* 0x000fe200078e3cff */
[----:B-1----:R-:W-:Y:S06]  /*59f0*/  @!P0 BRA `(.L_x_133) ;  /* 0x0000000400b88947 */ /* 0x002fec0003800000 */
.L_x_156:
[----:B------:R-:W-:Y:S01]  /*5a00*/  IMAD R3, R3, 0x8, R2 ;  /* 0x0000000803037824 */ /* 0x000fe200078e0202 */
[----:B------:R-:W-:-:S07]  /*5a10*/  SHF.L.U32 R0, R0, 0x1f, RZ ;  /* 0x0000001f00007819 */ /* 0x000fce00000006ff */
.L_x_134:
[----:B--2---:R2:W3:Y:S02]  /*5a20*/  SYNCS.PHASECHK.TRANS64.TRYWAIT P0, [R3+URZ], R0 ;  /* 0x00000000030075a7 */ /* 0x0044e4000800017f */
[----:B---3--:R-:W-:Y:S05]  /*5a30*/  @!P0 NANOSLEEP.SYNCS 0x989680 ;  /* 0x009896800000895d */ /* 0x008fea0003900000 */
[----:B------:R-:W3:Y:S02]  /*5a40*/  @!P0 SYNCS.PHASECHK.TRANS64 P0, [R3+URZ], R0 ;  /* 0x00000000030085a7 */ /* 0x000ee4000800007f */
[----:B---3--:R-:W-:Y:S05]  /*5a50*/  @!P0 BRA `(.L_x_134) ;  /* 0xfffffffc00f08947 */ /* 0x008fea000383ffff */
.L_x_119:
[----:B------:R-:W-:Y:S05]  /*5a60*/  BSYNC B0 ;  /* 0x0000000000007941 */ /* 0x000fea0003800000 */
.L_x_118:
[----:B------:R-:W-:Y:S05]  /*5a70*/  EXIT ;  /* 0x000000000000794d */ /* 0x000fea0003800000 */
.L_x_16:
[----:B-1----:R1:W2:Y:S02]  /*5a80*/  SYNCS.PHASECHK.TRANS64.TRYWAIT P0, [R63+URZ], R0 ;  /* 0x000000003f0075a7 */ /* 0x0022a4000800017f */
[----:B--2---:R-:W-:Y:S05]  /*5a90*/  @!P0 NANOSLEEP.SYNCS 0x989680 ;  /* 0x009896800000895d */ /* 0x004fea0003900000 */
[----:B------:R-:W2:Y:S02]  /*5aa0*/  @!P0 SYNCS.PHASECHK.TRANS64 P0, [R63+URZ], R0 ;  /* 0x000000003f0085a7 */ /* 0x000ea4000800007f */
[----:B--2---:R-:W-:Y:S05]  /*5ab0*/  @!P0 BRA `(.L_x_16) ;  /* 0xfffffffc00f08947 */ /* 0x004fea000383ffff */
[----:B------:R-:W-:Y:S05]  /*5ac0*/  BRA `(.L_x_135) ;  /* 0xffffffb800e87947 */ /* 0x000fea000383ffff */
.L_x_21:
[----:B--2---:R2:W3:Y:S02]  /*5ad0*/  SYNCS.PHASECHK.TRANS64.TRYWAIT P1, [R3+URZ], R0 ;  /* 0x00000000030075a7 */ /* 0x0044e4000802017f */
[----:B---3--:R-:W-:Y:S05]  /*5ae0*/  @!P1 NANOSLEEP.SYNCS 0x989680 ;  /* 0x009896800000995d */ /* 0x008fea0003900000 */
[----:B------:R-:W3:Y:S02]  /*5af0*/  @!P1 SYNCS.PHASECHK.TRANS64 P1, [R3+URZ], R0 ;  /* 0x00000000030095a7 */ /* 0x000ee4000802007f */
[----:B---3--:R-:W-:Y:S05]  /*5b00*/  @!P1 BRA `(.L_x_21) ;  /* 0xfffffffc00f09947 */ /* 0x008fea000383ffff */
[----:B------:R-:W-:Y:S05]  /*5b10*/  BRA `(.L_x_20) ;  /* 0xffffffbc00507947 */ /* 0x000fea000383ffff */
.L_x_26:
[----:B--2---:R-:W-:-:S04]  /*5b20*/  IMAD.U32 R4, RZ, RZ, UR4 ;  /* 0x00000004ff047e24 */ /* 0x004fc8000f8e00ff */
[----:B------:R2:W3:Y:S03]  /*5b30*/  SYNCS.PHASECHK.TRANS64.TRYWAIT P1, [R4+URZ], R3 ;  /* 0x00000003040075a7 */ /* 0x0004e6000802017f */
[----:B---3--:R-:W-:Y:S05]  /*5b40*/  @!P1 NANOSLEEP.SYNCS 0x989680 ;  /* 0x009896800000995d */ /* 0x008fea0003900000 */
[----:B------:R-:W3:Y:S02]  /*5b50*/  @!P1 SYNCS.PHASECHK.TRANS64 P1, [R4+URZ], R3 ;  /* 0x00000003040095a7 */ /* 0x000ee4000802007f */
[----:B---3--:R-:W-:Y:S05]  /*5b60*/  @!P1 BRA `(.L_x_26) ;  /* 0xfffffffc00ec9947 */ /* 0x008fea000383ffff */
[----:B------:R-:W-:Y:S05]  /*5b70*/  BRA `(.L_x_25) ;  /* 0xffffffc000087947 */ /* 0x000fea000383ffff */
.L_x_32:
[----:B---3--:R3:W4:Y:S02]  /*5b80*/  SYNCS.PHASECHK.TRANS64.TRYWAIT P0, [R63+URZ+0x10], R0 ;  /* 0x000010003f0075a7 */ /* 0x008724000800017f */
[----:B----4-:R-:W-:Y:S05]  /*5b90*/  @!P0 NANOSLEEP.SYNCS 0x989680 ;  /* 0x009896800000895d */ /* 0x010fea0003900000 */
[----:B------:R-:W4:Y:S02]  /*5ba0*/  @!P0 SYNCS.PHASECHK.TRANS64 P0, [R63+URZ+0x10], R0 ;  /* 0x000010003f0085a7 */ /* 0x000f24000800007f */
[----:B----4-:R-:W-:Y:S05]  /*5bb0*/  @!P0 BRA `(.L_x_32) ;  /* 0xfffffffc00f08947 */ /* 0x010fea000383ffff */
[----:B------:R-:W-:Y:S05]  /*5bc0*/  BRA `(.L_x_136) ;  /* 0xffffffc400487947 */ /* 0x000fea000383ffff */
.L_x_105:
[----:B------:R-:W-:Y:S01]  /*5bd0*/  BSSY B1, `(.L_x_137) ;  /* 0x0000006000017945 */ /* 0x000fe20003800000 */
[----:B------:R-:W-:-:S07]  /*5be0*/  IMAD.MOV.U32 R15, RZ, RZ, -0x1 ;  /* 0xffffffffff0f7424 */ /* 0x000fce00078e00ff */
[----:B-----5:R-:W-:Y:S05]  /*5bf0*/  WARPSYNC.COLLECTIVE R15, `(.L_x_138) ;  /* 0x000000000f0c7348 */ /* 0x020fea0003c00000 */
[----:B------:R-:W-:Y:S02]  /*5c00*/  ELECT P6, UR62, PT ;  /* 0x00000000003e782f */ /* 0x000fe400038c0000 */
[----:B------:R-:W-:Y:S01]  /*5c10*/  MOV R14, UR62 ;  /* 0x0000003e000e7c02 */ /* 0x000fe20008000f00 */
[----:B-----5:R-:W-:Y:S10]  /*5c20*/  ENDCOLLECTIVE ;  /* 0x000000000000791b */ /* 0x020ff40003800000 */
.L_x_138:
[----:B------:R-:W-:Y:S05]  /*5c30*/  BSYNC B1 ;  /* 0x0000000000017941 */ /* 0x000fea0003800000 */
.L_x_137:
[----:B------:R-:W-:Y:S05]  /*5c40*/  BRA `(.L_x_139) ;  /* 0xffffffe800a07947 */ /* 0x000fea000383ffff */
.L_x_108:
[----:B0-----:R0:W1:Y:S02]  /*5c50*/  SYNCS.PHASECHK.TRANS64.TRYWAIT P1, [R10+URZ+0x70], R5 ;  /* 0x000070050a0075a7 */ /* 0x001064000802017f */
[----:B-1----:R-:W-:Y:S05]  /*5c60*/  @!P1 NANOSLEEP.SYNCS 0x989680 ;  /* 0x009896800000995d */ /* 0x002fea0003900000 */
[----:B------:R-:W1:Y:S02]  /*5c70*/  @!P1 SYNCS.PHASECHK.TRANS64 P1, [R10+URZ+0x70], R5 ;  /* 0x000070050a0095a7 */ /* 0x000e64000802007f */
[----:B-1----:R-:W-:Y:S05]  /*5c80*/  @!P1 BRA `(.L_x_108) ;  /* 0xfffffffc00f09947 */ /* 0x002fea000383ffff */
[----:B------:R-:W-:Y:S05]  /*5c90*/  BRA `(.L_x_140) ;  /* 0xffffffe800d47947 */ /* 0x000fea000383ffff */
.L_x_117:
[----:B------:R-:W-:Y:S01]  /*5ca0*/  BSSY B0, `(.L_x_141) ;  /* 0x0000006000007945 */ /* 0x000fe20003800000 */
[----:B------:R-:W-:-:S07]  /*5cb0*/  IMAD.MOV.U32 R15, RZ, RZ, -0x1 ;  /* 0xffffffffff0f7424 */ /* 0x000fce00078e00ff */
[----:B-----5:R-:W-:Y:S05]  /*5cc0*/  WARPSYNC.COLLECTIVE R15, `(.L_x_142) ;  /* 0x000000000f0c7348 */ /* 0x020fea0003c00000 */
[----:B------:R-:W-:Y:S02]  /*5cd0*/  ELECT P6, UR62, PT ;  /* 0x00000000003e782f */ /* 0x000fe400038c0000 */
[----:B------:R-:W-:Y:S01]  /*5ce0*/  MOV R14, UR62 ;  /* 0x0000003e000e7c02 */ /* 0x000fe20008000f00 */
[----:B-----5:R-:W-:Y:S10]  /*5cf0*/  ENDCOLLECTIVE ;  /* 0x000000000000791b */ /* 0x020ff40003800000 */
.L_x_142:
[----:B------:R-:W-:Y:S05]  /*5d00*/  BSYNC B0 ;  /* 0x0000000000007941 */ /* 0x000fea0003800000 */
.L_x_141:
[----:B------:R-:W-:Y:S05]  /*5d10*/  BRA `(.L_x_143) ;  /* 0xfffffff4003c7947 */ /* 0x000fea000383ffff */
.L_x_121:
[----:B0-----:R0:W1:Y:S02]  /*5d20*/  SYNCS.PHASECHK.TRANS64.TRYWAIT P0, [R9+URZ], R4 ;  /* 0x00000004090075a7 */ /* 0x001064000800017f */
[----:B-1----:R-:W-:Y:S05]  /*5d30*/  @!P0 NANOSLEEP.SYNCS 0x989680 ;  /* 0x009896800000895d */ /* 0x002fea0003900000 */
[----:B------:R-:W1:Y:S02]  /*5d40*/  @!P0 SYNCS.PHASECHK.TRANS64 P0, [R9+URZ], R4 ;  /* 0x00000004090085a7 */ /* 0x000e64000800007f */
[----:B-1----:R-:W-:Y:S05]  /*5d50*/  @!P0 BRA `(.L_x_121) ;  /* 0xfffffffc00f08947 */ /* 0x002fea000383ffff */
[----:B------:R-:W-:Y:S05]  /*5d60*/  BRA `(.L_x_144) ;  /* 0xfffffff4007c7947 */ /* 0x000fea000383ffff */
.L_x_122:
[----:B0-----:R0:W1:Y:S02]  /*5d70*/  SYNCS.PHASECHK.TRANS64.TRYWAIT P0, [R8+URZ], R5 ;  /* 0x00000005080075a7 */ /* 0x001064000800017f */
[----:B-1----:R-:W-:Y:S05]  /*5d80*/  @!P0 NANOSLEEP.SYNCS 0x989680 ;  /* 0x009896800000895d */ /* 0x002fea0003900000 */
[----:B------:R-:W1:Y:S02]  /*5d90*/  @!P0 SYNCS.PHASECHK.TRANS64 P0, [R8+URZ], R5 ;  /* 0x00000005080085a7 */ /* 0x000e64000800007f */
[----:B-1----:R-:W-:Y:S05]  /*5da0*/  @!P0 BRA `(.L_x_122) ;  /* 0xfffffffc00f08947 */ /* 0x002fea000383ffff */
[----:B------:R-:W-:Y:S05]  /*5db0*/  BRA `(.L_x_145) ;  /* 0xfffffff4008c7947 */ /* 0x000fea000383ffff */
.L_x_123:
[----:B0-----:R0:W1:Y:S02]  /*5dc0*/  SYNCS.PHASECHK.TRANS64.TRYWAIT P0, [R9+URZ], R4 ;  /* 0x00000004090075a7 */ /* 0x001064000800017f */
[----:B-1----:R-:W-:Y:S05]  /*5dd0*/  @!P0 NANOSLEEP.SYNCS 0x989680 ;  /* 0x009896800000895d */ /* 0x002fea0003900000 */
[----:B------:R-:W1:Y:S02]  /*5de0*/  @!P0 SYNCS.PHASECHK.TRANS64 P0, [R9+URZ], R4 ;  /* 0x00000004090085a7 */ /* 0x000e64000800007f */
[----:B-1----:R-:W-:Y:S05]  /*5df0*/  @!P0 BRA `(.L_x_123) ;  /* 0xfffffffc00f08947 */ /* 0x002fea000383ffff */
[----:B------:R-:W-:Y:S05]  /*5e00*/  BRA `(.L_x_146) ;  /* 0xfffffff4009c7947 */ /* 0x000fea000383ffff */
.L_x_124:
[----:B0-----:R0:W1:Y:S02]  /*5e10*/  SYNCS.PHASECHK.TRANS64.TRYWAIT P0, [R8+URZ], R5 ;  /* 0x00000005080075a7 */ /* 0x001064000800017f */
[----:B-1----:R-:W-:Y:S05]  /*5e20*/  @!P0 NANOSLEEP.SYNCS 0x989680 ;  /* 0x009896800000895d */ /* 0x002fea0003900000 */
[----:B------:R-:W1:Y:S02]  /*5e30*/  @!P0 SYNCS.PHASECHK.TRANS64 P0, [R8+URZ], R5 ;  /* 0x00000005080085a7 */ /* 0x000e64000800007f */
[----:B-1----:R-:W-:Y:S05]  /*5e40*/  @!P0 BRA `(.L_x_124) ;  /* 0xfffffffc00f08947 */ /* 0x002fea000383ffff */
[----:B------:R-:W-:Y:S05]  /*5e50*/  BRA `(.L_x_147) ;  /* 0xfffffff400ac7947 */ /* 0x000fea000383ffff */
.L_x_125:
[----:B0-----:R0:W1:Y:S02]  /*5e60*/  SYNCS.PHASECHK.TRANS64.TRYWAIT P0, [R9+URZ], R4 ;  /* 0x00000004090075a7 */ /* 0x001064000800017f */
[----:B-1----:R-:W-:Y:S05]  /*5e70*/  @!P0 NANOSLEEP.SYNCS 0x989680 ;  /* 0x009896800000895d */ /* 0x002fea0003900000 */
[----:B------:R-:W1:Y:S02]  /*5e80*/  @!P0 SYNCS.PHASECHK.TRANS64 P0, [R9+URZ], R4 ;  /* 0x00000004090085a7 */ /* 0x000e64000800007f */
[----:B-1----:R-:W-:Y:S05]  /*5e90*/  @!P0 BRA `(.L_x_125) ;  /* 0xfffffffc00f08947 */ /* 0x002fea000383ffff */
[----:B------:R-:W-:Y:S05]  /*5ea0*/  BRA `(.L_x_148) ;  /* 0xfffffff400bc7947 */ /* 0x000fea000383ffff */
.L_x_126:
[----:B0-----:R0:W1:Y:S02]  /*5eb0*/  SYNCS.PHASECHK.TRANS64.TRYWAIT P0, [R8+URZ], R5 ;  /* 0x00000005080075a7 */ /* 0x001064000800017f */
[----:B-1----:R-:W-:Y:S05]  /*5ec0*/  @!P0 NANOSLEEP.SYNCS 0x989680 ;  /* 0x009896800000895d */ /* 0x002fea0003900000 */
[----:B------:R-:W1:Y:S02]  /*5ed0*/  @!P0 SYNCS.PHASECHK.TRANS64 P0, [R8+URZ], R5 ;  /* 0x00000005080085a7 */ /* 0x000e64000800007f */
[----:B-1----:R-:W-:Y:S05]  /*5ee0*/  @!P0 BRA `(.L_x_126) ;  /* 0xfffffffc00f08947 */ /* 0x002fea000383ffff */
[----:B------:R-:W-:Y:S05]  /*5ef0*/  BRA `(.L_x_149) ;  /* 0xfffffff400cc7947 */ /* 0x000fea000383ffff */
.L_x_127:
[----:B0-----:R0:W1:Y:S02]  /*5f00*/  SYNCS.PHASECHK.TRANS64.TRYWAIT P0, [R9+URZ], R4 ;  /* 0x00000004090075a7 */ /* 0x001064000800017f */
[----:B-1----:R-:W-:Y:S05]  /*5f10*/  @!P0 NANOSLEEP.SYNCS 0x989680 ;  /* 0x009896800000895d */ /* 0x002fea0003900000 */
[----:B------:R-:W1:Y:S02]  /*5f20*/  @!P0 SYNCS.PHASECHK.TRANS64 P0, [R9+URZ], R4 ;  /* 0x00000004090085a7 */ /* 0x000e64000800007f */
[----:B-1----:R-:W-:Y:S05]  /*5f30*/  @!P0 BRA `(.L_x_127) ;  /* 0xfffffffc00f08947 */ /* 0x002fea000383ffff */
[----:B------:R-:W-:Y:S05]  /*5f40*/  BRA `(.L_x_150) ;  /* 0xfffffff400dc7947 */ /* 0x000fea000383ffff */
.L_x_128:
[----:B0-----:R0:W1:Y:S02]  /*5f50*/  SYNCS.PHASECHK.TRANS64.TRYWAIT P0, [R8+URZ], R5 ;  /* 0x00000005080075a7 */ /* 0x001064000800017f */
[----:B-1----:R-:W-:Y:S05]  /*5f60*/  @!P0 NANOSLEEP.SYNCS 0x989680 ;  /* 0x009896800000895d */ /* 0x002fea0003900000 */
[----:B------:R-:W1:Y:S02]  /*5f70*/  @!P0 SYNCS.PHASECHK.TRANS64 P0, [R8+URZ], R5 ;  /* 0x00000005080085a7 */ /* 0x000e64000800007f */
[----:B-1----:R-:W-:Y:S05]  /*5f80*/  @!P0 BRA `(.L_x_128) ;  /* 0xfffffffc00f08947 */ /* 0x002fea000383ffff */
[----:B------:R-:W-:Y:S05]  /*5f90*/  BRA `(.L_x_151) ;  /* 0xfffffff400ec7947 */ /* 0x000fea000383ffff */
.L_x_129:
[----:B0-----:R0:W1:Y:S02]  /*5fa0*/  SYNCS.PHASECHK.TRANS64.TRYWAIT P0, [R9+URZ], R4 ;  /* 0x00000004090075a7 */ /* 0x001064000800017f */
[----:B-1----:R-:W-:Y:S05]  /*5fb0*/  @!P0 NANOSLEEP.SYNCS 0x989680 ;  /* 0x009896800000895d */ /* 0x002fea0003900000 */
[----:B------:R-:W1:Y:S02]  /*5fc0*/  @!P0 SYNCS.PHASECHK.TRANS64 P0, [R9+URZ], R4 ;  /* 0x00000004090085a7 */ /* 0x000e64000800007f */
[----:B-1----:R-:W-:Y:S05]  /*5fd0*/  @!P0 BRA `(.L_x_129) ;  /* 0xfffffffc00f08947 */ /* 0x002fea000383ffff */
[----:B------:R-:W-:Y:S05]  /*5fe0*/  BRA `(.L_x_152) ;  /* 0xfffffff400fc7947 */ /* 0x000fea000383ffff */
.L_x_130:
[----:B0-----:R0:W1:Y:S02]  /*5ff0*/  SYNCS.PHASECHK.TRANS64.TRYWAIT P0, [R8+URZ], R5 ;  /* 0x00000005080075a7 */ /* 0x001064000800017f */
[----:B-1----:R-:W-:Y:S05]  /*6000*/  @!P0 NANOSLEEP.SYNCS 0x989680 ;  /* 0x009896800000895d */ /* 0x002fea0003900000 */
[----:B------:R-:W1:Y:S02]  /*6010*/  @!P0 SYNCS.PHASECHK.TRANS64 P0, [R8+URZ], R5 ;  /* 0x00000005080085a7 */ /* 0x000e64000800007f */
[----:B-1----:R-:W-:Y:S05]  /*6020*/  @!P0 BRA `(.L_x_130) ;  /* 0xfffffffc00f08947 */ /* 0x002fea000383ffff */
[----:B------:R-:W-:Y:S05]  /*6030*/  BRA `(.L_x_153) ;  /* 0xfffffff8000c7947 */ /* 0x000fea000383ffff */
.L_x_131:
[----:B0-----:R0:W1:Y:S02]  /*6040*/  SYNCS.PHASECHK.TRANS64.TRYWAIT P0, [R9+URZ], R4 ;  /* 0x00000004090075a7 */ /* 0x001064000800017f */
[----:B-1----:R-:W-:Y:S05]  /*6050*/  @!P0 NANOSLEEP.SYNCS 0x989680 ;  /* 0x009896800000895d */ /* 0x002fea0003900000 */
[----:B------:R-:W1:Y:S02]  /*6060*/  @!P0 SYNCS.PHASECHK.TRANS64 P0, [R9+URZ], R4 ;  /* 0x00000004090085a7 */ /* 0x000e64000800007f */
[----:B-1----:R-:W-:Y:S05]  /*6070*/  @!P0 BRA `(.L_x_131) ;  /* 0xfffffffc00f08947 */ /* 0x002fea000383ffff */
[----:B------:R-:W-:Y:S05]  /*6080*/  BRA `(.L_x_154) ;  /* 0xfffffff8001c7947 */ /* 0x000fea000383ffff */
.L_x_132:
[----:B0-----:R0:W1:Y:S02]  /*6090*/  SYNCS.PHASECHK.TRANS64.TRYWAIT P0, [R8+URZ], R5 ;  /* 0x00000005080075a7 */ /* 0x001064000800017f */
[----:B-1----:R-:W-:Y:S05]  /*60a0*/  @!P0 NANOSLEEP.SYNCS 0x989680 ;  /* 0x009896800000895d */ /* 0x002fea0003900000 */
[----:B------:R-:W1:Y:S02]  /*60b0*/  @!P0 SYNCS.PHASECHK.TRANS64 P0, [R8+URZ], R5 ;  /* 0x00000005080085a7 */ /* 0x000e64000800007f */
[----:B-1----:R-:W-:Y:S05]  /*60c0*/  @!P0 BRA `(.L_x_132) ;  /* 0xfffffffc00f08947 */ /* 0x002fea000383ffff */
[----:B------:R-:W-:Y:S05]  /*60d0*/  BRA `(.L_x_155) ;  /* 0xfffffff8002c7947 */ /* 0x000fea000383ffff */
.L_x_133:
[----:B-1----:R1:W2:Y:S02]  /*60e0*/  SYNCS.PHASECHK.TRANS64.TRYWAIT P0, [R11+URZ], R6 ;  /* 0x000000060b0075a7 */ /* 0x0022a4000800017f */
[----:B--2---:R-:W-:Y:S05]  /*60f0*/  @!P0 NANOSLEEP.SYNCS 0x989680 ;  /* 0x009896800000895d */ /* 0x004fea0003900000 */
[----:B------:R-:W2:Y:S02]  /*6100*/  @!P0 SYNCS.PHASECHK.TRANS64 P0, [R11+URZ], R6 ;  /* 0x000000060b0085a7 */ /* 0x000ea4000800007f */
[----:B--2---:R-:W-:Y:S05]  /*6110*/  @!P0 BRA `(.L_x_133) ;  /* 0xfffffffc00f08947 */ /* 0x004fea000383ffff */
[----:B------:R-:W-:Y:S05]  /*6120*/  BRA `(.L_x_156) ;  /* 0xfffffff800347947 */ /* 0x000fea000383ffff */
.L_x_157:
[----:B------:R-:W-:-:S00]  /*6130*/  BRA `(.L_x_157) ;  /* 0xfffffffc00fc7947 */ /* 0x000fc0000383ffff */
[----:B------:R-:W-:-:S00]  /*6140*/  NOP ;  /* 0x0000000000007918 */ /* 0x000fc00000000000 */
        /* <DEDUP_REMOVED lines=11> */
.L_x_158:


//--------------------- .nv.global.init           --------------------------
	.section	.nv.global.init,"aw",@progbits
.nv.global.init:
	.type		$str$22,@object
	.size		$str$22,($str$23 - $str$22)
$str$22:
        /*0000*/ 	.byte	0x6b, 0x5f, 0x74, 0x69, 0x6c, 0x65, 0x5f, 0x63, 0x6f, 0x75, 0x6e, 0x74, 0x20, 0x3e, 0x3d, 0x20
        /*0010*/ 	.byte	0x31, 0x00
	.type		$str$23,@object
	.size		$str$23,(__unnamed_1 - $str$23)
$str$23:
        /*0012*/ 	.byte	0x2f, 0x74, 0x6d, 0x70, 0x2f, 0x63, 0x75, 0x74, 0x6c, 0x61, 0x73, 0x73, 0x5f, 0x73, 0x77, 0x65
        /*0022*/ 	.byte	0x65, 0x70, 0x5f, 0x73, 0x72, 0x63, 0x2f, 0x69, 0x6e, 0x63, 0x6c, 0x75, 0x64, 0x65, 0x2f, 0x63
        /*0032*/ 	.byte	0x75, 0x74, 0x6c, 0x61, 0x73, 0x73, 0x2f, 0x67, 0x65, 0x6d, 0x6d, 0x2f, 0x63, 0x6f, 0x6c, 0x6c
        /*0042*/ 	.byte	0x65, 0x63, 0x74, 0x69, 0x76, 0x65, 0x2f, 0x73, 0x6d, 0x39, 0x30, 0x5f, 0x6d, 0x6d, 0x61, 0x5f
        /*0052*/ 	.byte	0x74, 0x6d, 0x61, 0x5f, 0x67, 0x6d, 0x6d, 0x61, 0x5f, 0x73, 0x73, 0x5f, 0x77, 0x61, 0x72, 0x70
        /*0062*/ 	.byte	0x73, 0x70, 0x65, 0x63, 0x69, 0x61, 0x6c, 0x69, 0x7a, 0x65, 0x64, 0x2e, 0x68, 0x70, 0x70, 0x00
	.type		__unnamed_1,@object
	.size		__unnamed_1,(.L_0 - __unnamed_1)
__unnamed_1:
        /*0072*/ 	.byte	0x76, 0x6f, 0x69, 0x64, 0x20, 0x63, 0x75, 0x74, 0x6c, 0x61, 0x73, 0x73, 0x3a, 0x3a, 0x67, 0x65
        /* <DEDUP_REMOVED lines=171> */
        /*0b32*/ 	.byte	0x74, 0x65, 0x3a, 0x3a, 0x69, 0x64, 0x65, 0x6e, 0x74, 0x69, 0x74, 0x79, 0x5d, 0x00
.L_0:


//--------------------- .nv.shared._ZN7cutlass13device_kernelINS_4gemm6kernel13GemmUniversalIN4cute5tupleIJiiiiEEENS1_10collective13CollectiveMmaINS1_34MainloopSm90TmaGmmaWarpSpecializedILi14ENS5_IJNS4_1CILi1EEESB_SB_EEENS1_32KernelTmaWarpSpecializedPingpongEEENS5_IJNSA_ILi64EEESF_NSA_ILi128EEEEEEaNS5_IJlSB_lEEEaSI_NS4_8TiledMMAINS4_8MMA_AtomIJNS4_4SM904GMMA26MMA_64x64x32_S32S8S8_SS_TNEEEENS4_6LayoutISC_NS5_IJNSA_ILi0EEESQ_SQ_EEEEENS5_IJNS4_10UnderscoreEST_ST_EEEEENS4_13SM90_TMA_LOADENS4_14ComposedLayoutINS4_7SwizzleILi3ELi4ELi3EEENS4_18smem_ptr_flag_bitsILi8EEENSP_INS5_IJNSA_ILi8EEESG_EEENS5_IJSG_SB_EEEEEEEvNS4_8identityESW_S16_vS17_EENS_8epilogue10collective6detail29Sm90TmaWarpSpecializedAdapterINS1A_15DefaultEpilogueIaSI_SI_NS19_6thread17LinearCombinationIaLi1EiiLNS1E_9ScaleType4KindE0ELNS_15FloatRoundStyleE2EaEENS1_15EpilogueDefaultEEEEEvvEEEEvNT_6ParamsE --------------------------
	.section	.nv.shared._ZN7cutlass13device_kernelINS_4gemm6kernel13GemmUniversalIN4cute5tupleIJiiiiEEENS1_10collective13CollectiveMmaINS1_34MainloopSm90TmaGmmaWarpSpecializedILi14ENS5_IJNS4_1CILi1EEESB_SB_EEENS1_32KernelTmaWarpSpecializedPingpongEEENS5_IJNSA_ILi64EEESF_NSA_ILi128EEEEEEaNS5_IJlSB_lEEEaSI_NS4_8TiledMMAINS4_8MMA_AtomIJNS4_4SM904GMMA26MMA_64x64x32_S32S8S8_SS_TNEEEENS4_6LayoutISC_NS5_IJNSA_ILi0EEESQ_SQ_EEEEENS5_IJNS4_10UnderscoreEST_ST_EEEEENS4_13SM90_TMA_LOADENS4_14ComposedLayoutINS4_7SwizzleILi3ELi4ELi3EEENS4_18smem_ptr_flag_bitsILi8EEENSP_INS5_IJNSA_ILi8EEESG_EEENS5_IJSG_SB_EEEEEEEvNS4_8identityESW_S16_vS17_EENS_8epilogue10collective6detail29Sm90TmaWarpSpecializedAdapterINS1A_15DefaultEpilogueIaSI_SI_NS19_6thread17LinearCombinationIaLi1EiiLNS1E_9ScaleType4KindE0ELNS_15FloatRoundStyleE2EaEENS1_15EpilogueDefaultEEEEEvvEEEEvNT_6ParamsE,"aw",@nobits
	.sectionflags	@""
	.align	16
	.zero		1024


//--------------------- .nv.shared.reserved.0     --------------------------
	.section	.nv.shared.reserved.0,"aw",@nobits
	.weak		__nv_reservedSMEM_offset_0_alias
	.size		__nv_reservedSMEM_offset_0_alias, 0, 0
	.other		__nv_reservedSMEM_offset_0_alias,@"STO_CUDA_RESERVED_SHARED STV_DEFAULT"
__nv_reservedSMEM_offset_0_alias:
	.zero		0


//--------------------- .nv.global                --------------------------
	.section	.nv.global,"aw",@nobits
.nv.global:
	.type		_ZN39_INTERNAL_8d8fbd94_4_k_cu_2dc40809_32824cute1_E,@object
	.size		_ZN39_INTERNAL_8d8fbd94_4_k_cu_2dc40809_32824cute1_E,(_ZN39_INTERNAL_8d8fbd94_4_k_cu_2dc40809_32824cuda3std3__45__cpo6cbeginE - _ZN39_INTERNAL_8d8fbd94_4_k_cu_2dc40809_32824cute1_E)
_ZN39_INTERNAL_8d8fbd94_4_k_cu_2dc40809_32824cute1_E:
	.zero		1
	.type		_ZN39_INTERNAL_8d8fbd94_4_k_cu_2dc40809_32824cuda3std3__45__cpo6cbeginE,@object
	.size		_ZN39_INTERNAL_8d8fbd94_4_k_cu_2dc40809_32824cuda3std3__45__cpo6cbeginE,(_ZN39_INTERNAL_8d8fbd94_4_k_cu_2dc40809_32824cuda3std3__48in_placeE - _ZN39_INTERNAL_8d8fbd94_4_k_cu_2dc40809_32824cuda3std3__45__cpo6cbeginE)
_ZN39_INTERNAL_8d8fbd94_4_k_cu_2dc40809_32824cuda3std3__45__cpo6cbeginE:
	.zero		1
	.type		_ZN39_INTERNAL_8d8fbd94_4_k_cu_2dc40809_32824cuda3std3__48in_placeE,@object
	.size		_ZN39_INTERNAL_8d8fbd94_4_k_cu_2dc40809_32824cuda3std3__48in_placeE,(_ZN39_INTERNAL_8d8fbd94_4_k_cu_2dc40809_32824cuda3std6ranges3__45__cpo9iter_moveE - _ZN39_INTERNAL_8d8fbd94_4_k_cu_2dc40809_32824cuda3std3__48in_placeE)
_ZN39_INTERNAL_8d8fbd94_4_k_cu_2dc40809_32824cuda3std3__48in_placeE:
	.zero		1
	.type		_ZN39_INTERNAL_8d8fbd94_4_k_cu_2dc40809_32824cuda3std6ranges3__45__cpo9iter_moveE,@object
	.size		_ZN39_INTERNAL_8d8fbd94_4_k_cu_2dc40809_32824cuda3std6ranges3__45__cpo9iter_moveE,(_ZN39_INTERNAL_8d8fbd94_4_k_cu_2dc40809_32824cuda3std3__45__cpo5beginE - _ZN39_INTERNAL_8d8fbd94_4_k_cu_2dc40809_32824cuda3std6ranges3__45__cpo9iter_moveE)
_ZN39_INTERNAL_8d8fbd94_4_k_cu_2dc40809_32824cuda3std6ranges3__45__cpo9iter_moveE:
	.zero		1
	.type		_ZN39_INTERNAL_8d8fbd94_4_k_cu_2dc40809_32824cuda3std3__45__cpo5beginE,@object
	.size		_ZN39_INTERNAL_8d8fbd94_4_k_cu_2dc40809_32824cuda3std3__45__cpo5beginE,(_ZN39_INTERNAL_8d8fbd94_4_k_cu_2dc40809_32824cuda3std3__441_GLOBAL__N__8d8fbd94_4_k_cu_2dc40809_32826ignoreE - _ZN39_INTERNAL_8d8fbd94_4_k_cu_2dc40809_32824cuda3std3__45__cpo5beginE)
_ZN39_INTERNAL_8d8fbd94_4_k_cu_2dc40809_32824cuda3std3__45__cpo5beginE:
	.zero		1
	.type		_ZN39_INTERNAL_8d8fbd94_4_k_cu_2dc40809_32824cuda3std3__441_GLOBAL__N__8d8fbd94_4_k_cu_2dc40809_32826ignoreE,@object
	.size		_ZN39_INTERNAL_8d8fbd94_4_k_cu_2dc40809_32824cuda3std3__441_GLOBAL__N__8d8fbd94_4_k_cu_2dc40809_32826ignoreE,(_ZN39_INTERNAL_8d8fbd94_4_k_cu_2dc40809_32824cute7productE - _ZN39_INTERNAL_8d8fbd94_4_k_cu_2dc40809_32824cuda3std3__441_GLOBAL__N__8d8fbd94_4_k_cu_2dc40809_32826ignoreE)
_ZN39_INTERNAL_8d8fbd94_4_k_cu_2dc40809_32824cuda3std3__441_GLOBAL__N__8d8fbd94_4_k_cu_2dc40809_32826ignoreE:
	.zero		1
	.type		_ZN39_INTERNAL_8d8fbd94_4_k_cu_2dc40809_32824cute7productE,@object
	.size		_ZN39_INTERNAL_8d8fbd94_4_k_cu_2dc40809_32824cute7productE,(_ZN39_INTERNAL_8d8fbd94_4_k_cu_2dc40809_32824cuda3std3__45__cpo3endE - _ZN39_INTERNAL_8d8fbd94_4_k_cu_2dc40809_32824cute7productE)
_ZN39_INTERNAL_8d8fbd94_4_k_cu_2dc40809_32824cute7productE:
	.zero		1
	.type		_ZN39_INTERNAL_8d8fbd94_4_k_cu_2dc40809_32824cuda3std3__45__cpo3endE,@object
	.size		_ZN39_INTERNAL_8d8fbd94_4_k_cu_2dc40809_32824cuda3std3__45__cpo3endE,(_ZN39_INTERNAL_8d8fbd94_4_k_cu_2dc40809_32824cuda3std3__419piecewise_constructE - _ZN39_INTERNAL_8d8fbd94_4_k_cu_2dc40809_32824cuda3std3__45__cpo3endE)
_ZN39_INTERNAL_8d8fbd94_4_k_cu_2dc40809_32824cuda3std3__45__cpo3endE:
	.zero		1
	.type		_ZN39_INTERNAL_8d8fbd94_4_k_cu_2dc40809_32824cuda3std3__419piecewise_constructE,@object
	.size		_ZN39_INTERNAL_8d8fbd94_4_k_cu_2dc40809_32824cuda3std3__419piecewise_constructE,(_ZN39_INTERNAL_8d8fbd94_4_k_cu_2dc40809_32824cuda3std3__45__cpo4cendE - _ZN39_INTERNAL_8d8fbd94_4_k_cu_2dc40809_32824cuda3std3__419piecewise_constructE)
_ZN39_INTERNAL_8d8fbd94_4_k_cu_2dc40809_32824cuda3std3__419piecewise_constructE:
	.zero		1
	.type		_ZN39_INTERNAL_8d8fbd94_4_k_cu_2dc40809_32824cuda3std3__45__cpo4cendE,@object
	.size		_ZN39_INTERNAL_8d8fbd94_4_k_cu_2dc40809_32824cuda3std3__45__cpo4cendE,(_ZN39_INTERNAL_8d8fbd94_4_k_cu_2dc40809_32824cuda3std6ranges3__45__cpo4swapE - _ZN39_INTERNAL_8d8fbd94_4_k_cu_2dc40809_32824cuda3std3__45__cpo4cendE)
_ZN39_INTERNAL_8d8fbd94_4_k_cu_2dc40809_32824cuda3std3__45__cpo4cendE:
	.zero		1
	.type		_ZN39_INTERNAL_8d8fbd94_4_k_cu_2dc40809_32824cuda3std6ranges3__45__cpo4swapE,@object
	.size		_ZN39_INTERNAL_8d8fbd94_4_k_cu_2dc40809_32824cuda3std6ranges3__45__cpo4swapE,(.L_8 - _ZN39_INTERNAL_8d8fbd94_4_k_cu_2dc40809_32824cuda3std6ranges3__45__cpo4swapE)
_ZN39_INTERNAL_8d8fbd94_4_k_cu_2dc40809_32824cuda3std6ranges3__45__cpo4swapE:
	.zero		1
.L_8:


//--------------------- .nv.constant0._ZN7cutlass13device_kernelINS_4gemm6kernel13GemmUniversalIN4cute5tupleIJiiiiEEENS1_10collective13CollectiveMmaINS1_34MainloopSm90TmaGmmaWarpSpecializedILi14ENS5_IJNS4_1CILi1EEESB_SB_EEENS1_32KernelTmaWarpSpecializedPingpongEEENS5_IJNSA_ILi64EEESF_NSA_ILi128EEEEEEaNS5_IJlSB_lEEEaSI_NS4_8TiledMMAINS4_8MMA_AtomIJNS4_4SM904GMMA26MMA_64x64x32_S32S8S8_SS_TNEEEENS4_6LayoutISC_NS5_IJNSA_ILi0EEESQ_SQ_EEEEENS5_IJNS4_10UnderscoreEST_ST_EEEEENS4_13SM90_TMA_LOADENS4_14ComposedLayoutINS4_7SwizzleILi3ELi4ELi3EEENS4_18smem_ptr_flag_bitsILi8EEENSP_INS5_IJNSA_ILi8EEESG_EEENS5_IJSG_SB_EEEEEEEvNS4_8identityESW_S16_vS17_EENS_8epilogue10collective6detail29Sm90TmaWarpSpecializedAdapterINS1A_15DefaultEpilogueIaSI_SI_NS19_6thread17LinearCombinationIaLi1EiiLNS1E_9ScaleType4KindE0ELNS_15FloatRoundStyleE2EaEENS1_15EpilogueDefaultEEEEEvvEEEEvNT_6ParamsE --------------------------
	.section	.nv.constant0._ZN7cutlass13device_kernelINS_4gemm6kernel13GemmUniversalIN4cute5tupleIJiiiiEEENS1_10collective13CollectiveMmaINS1_34MainloopSm90TmaGmmaWarpSpecializedILi14ENS5_IJNS4_1CILi1EEESB_SB_EEENS1_32KernelTmaWarpSpecializedPingpongEEENS5_IJNSA_ILi64EEESF_NSA_ILi128EEEEEEaNS5_IJlSB_lEEEaSI_NS4_8TiledMMAINS4_8MMA_AtomIJNS4_4SM904GMMA26MMA_64x64x32_S32S8S8_SS_TNEEEENS4_6LayoutISC_NS5_IJNSA_ILi0EEESQ_SQ_EEEEENS5_IJNS4_10UnderscoreEST_ST_EEEEENS4_13SM90_TMA_LOADENS4_14ComposedLayoutINS4_7SwizzleILi3ELi4ELi3EEENS4_18smem_ptr_flag_bitsILi8EEENSP_INS5_IJNSA_ILi8EEESG_EEENS5_IJSG_SB_EEEEEEEvNS4_8identityESW_S16_vS17_EENS_8epilogue10collective6detail29Sm90TmaWarpSpecializedAdapterINS1A_15DefaultEpilogueIaSI_SI_NS19_6thread17LinearCombinationIaLi1EiiLNS1E_9ScaleType4KindE0ELNS_15FloatRoundStyleE2EaEENS1_15EpilogueDefaultEEEEEvvEEEEvNT_6ParamsE,"a",@progbits
	.sectionflags	@""
	.align	4
.nv.constant0._ZN7cutlass13device_kernelINS_4gemm6kernel13GemmUniversalIN4cute5tupleIJiiiiEEENS1_10collective13CollectiveMmaINS1_34MainloopSm90TmaGmmaWarpSpecializedILi14ENS5_IJNS4_1CILi1EEESB_SB_EEENS1_32KernelTmaWarpSpecializedPingpongEEENS5_IJNSA_ILi64EEESF_NSA_ILi128EEEEEEaNS5_IJlSB_lEEEaSI_NS4_8TiledMMAINS4_8MMA_AtomIJNS4_4SM904GMMA26MMA_64x64x32_S32S8S8_SS_TNEEEENS4_6LayoutISC_NS5_IJNSA_ILi0EEESQ_SQ_EEEEENS5_IJNS4_10UnderscoreEST_ST_EEEEENS4_13SM90_TMA_LOADENS4_14ComposedLayoutINS4_7SwizzleILi3ELi4ELi3EEENS4_18smem_ptr_flag_bitsILi8EEENSP_INS5_IJNSA_ILi8EEESG_EEENS5_IJSG_SB_EEEEEEEvNS4_8identityESW_S16_vS17_EENS_8epilogue10collective6detail29Sm90TmaWarpSpecializedAdapterINS1A_15DefaultEpilogueIaSI_SI_NS19_6thread17LinearCombinationIaLi1EiiLNS1E_9ScaleType4KindE0ELNS_15FloatRoundStyleE2EaEENS1_15EpilogueDefaultEEEEEvvEEEEvNT_6ParamsE:
	.zero		1664


//--------------------- SYMBOLS --------------------------

	.type		.nv.reservedSmem.offset0,@object
	.size		.nv.reservedSmem.offset0,0x4
	.type		__assertfail,@function
